//
// Generated by NVIDIA NVVM Compiler
//
// Compiler Build ID: CL-36424714
// Cuda compilation tools, release 13.0, V13.0.88
// Based on NVVM 20.0.0
//

.version 9.0
.target sm_100
.address_size 64

	// .globl	_Z15gauss5x5_kernelPKfPfii
.const .align 4 .b8 kernel_gauss5x5[100] = {228, 147, 66, 59, 63, 2, 90, 60, 189, 183, 179, 60, 63, 2, 90, 60, 228, 147, 66, 59, 63, 2, 90, 60, 25, 67, 116, 61, 39, 92, 201, 61, 25, 67, 116, 61, 63, 2, 90, 60, 189, 183, 179, 60, 39, 92, 201, 61, 84, 254, 37, 62, 39, 92, 201, 61, 189, 183, 179, 60, 63, 2, 90, 60, 25, 67, 116, 61, 39, 92, 201, 61, 25, 67, 116, 61, 63, 2, 90, 60, 228, 147, 66, 59, 63, 2, 90, 60, 189, 183, 179, 60, 63, 2, 90, 60, 228, 147, 66, 59};
.const .align 4 .b8 kernel_gauss7x7[196] = {14, 214, 164, 55, 34, 10, 123, 57, 144, 162, 140, 58, 32, 222, 231, 58, 144, 162, 140, 58, 34, 10, 123, 57, 14, 214, 164, 55, 34, 10, 123, 57, 110, 36, 63, 59, 12, 41, 86, 60, 153, 139, 176, 60, 12, 41, 86, 60, 110, 36, 63, 59, 34, 10, 123, 57, 144, 162, 140, 58, 12, 41, 86, 60, 50, 243, 111, 61, 40, 206, 197, 61, 50, 243, 111, 61, 12, 41, 86, 60, 144, 162, 140, 58, 32, 222, 231, 58, 153, 139, 176, 60, 40, 206, 197, 61, 27, 16, 35, 62, 40, 206, 197, 61, 153, 139, 176, 60, 32, 222, 231, 58, 144, 162, 140, 58, 12, 41, 86, 60, 50, 243, 111, 61, 40, 206, 197, 61, 50, 243, 111, 61, 12, 41, 86, 60, 144, 162, 140, 58, 34, 10, 123, 57, 110, 36, 63, 59, 12, 41, 86, 60, 153, 139, 176, 60, 12, 41, 86, 60, 110, 36, 63, 59, 34, 10, 123, 57, 14, 214, 164, 55, 34, 10, 123, 57, 144, 162, 140, 58, 32, 222, 231, 58, 144, 162, 140, 58, 34, 10, 123, 57, 14, 214, 164, 55};
// _ZZ21gauss5x5_tiles_kernelPKfPfiiE4smem has been demoted
// _ZZ21gauss7x7_tiles_kernelPKfPfiiE4smem has been demoted

.visible .entry _Z15gauss5x5_kernelPKfPfii(
	.param .u64 .ptr .align 1 _Z15gauss5x5_kernelPKfPfii_param_0,
	.param .u64 .ptr .align 1 _Z15gauss5x5_kernelPKfPfii_param_1,
	.param .u32 _Z15gauss5x5_kernelPKfPfii_param_2,
	.param .u32 _Z15gauss5x5_kernelPKfPfii_param_3
)
{
	.reg .pred 	%p<7>;
	.reg .b32 	%r<45>;
	.reg .b32 	%f<77>;
	.reg .b64 	%rd<59>;

	ld.param.u64 	%rd3, [_Z15gauss5x5_kernelPKfPfii_param_0];
	ld.param.u64 	%rd4, [_Z15gauss5x5_kernelPKfPfii_param_1];
	ld.param.u32 	%r5, [_Z15gauss5x5_kernelPKfPfii_param_2];
	ld.param.u32 	%r6, [_Z15gauss5x5_kernelPKfPfii_param_3];
	cvta.to.global.u64 	%rd1, %rd3;
	cvta.to.global.u64 	%rd2, %rd4;
	mov.u32 	%r7, %ctaid.x;
	mov.u32 	%r8, %ntid.x;
	mov.u32 	%r9, %tid.x;
	mad.lo.s32 	%r1, %r7, %r8, %r9;
	mul.lo.s32 	%r2, %r5, 3;
	mul.lo.s32 	%r10, %r2, %r6;
	setp.ge.u32 	%p1, %r1, %r10;
	@%p1 bra 	$L__BB0_4;
	div.u32 	%r11, %r1, %r2;
	mul.lo.s32 	%r13, %r5, %r11;
	mad.lo.s32 	%r14, %r13, -3, %r1;
	rem.u32 	%r15, %r14, %r5;
	shl.b32 	%r3, %r5, 2;
	mad.lo.s32 	%r4, %r3, %r11, %r14;
	min.u32 	%r17, %r11, %r15;
	setp.lt.u32 	%p2, %r17, 2;
	add.s32 	%r18, %r5, -2;
	setp.ge.u32 	%p3, %r15, %r18;
	add.s32 	%r19, %r6, -2;
	setp.ge.u32 	%p4, %r11, %r19;
	or.pred  	%p5, %p3, %p4;
	or.pred  	%p6, %p5, %p2;
	@%p6 bra 	$L__BB0_3;
	shl.b32 	%r20, %r5, 3;
	sub.s32 	%r21, %r4, %r20;
	add.s32 	%r22, %r21, -2;
	mul.wide.u32 	%rd5, %r22, 4;
	add.s64 	%rd6, %rd1, %rd5;
	ld.global.nc.f32 	%f1, [%rd6];
	ld.const.f32 	%f2, [kernel_gauss5x5];
	fma.rn.f32 	%f3, %f1, %f2, 0f00000000;
	add.s32 	%r23, %r21, -1;
	mul.wide.u32 	%rd7, %r23, 4;
	add.s64 	%rd8, %rd1, %rd7;
	ld.global.nc.f32 	%f4, [%rd8];
	ld.const.f32 	%f5, [kernel_gauss5x5+4];
	fma.rn.f32 	%f6, %f4, %f5, %f3;
	mul.wide.u32 	%rd9, %r21, 4;
	add.s64 	%rd10, %rd1, %rd9;
	ld.global.nc.f32 	%f7, [%rd10];
	ld.const.f32 	%f8, [kernel_gauss5x5+8];
	fma.rn.f32 	%f9, %f7, %f8, %f6;
	add.s32 	%r24, %r21, 1;
	mul.wide.u32 	%rd11, %r24, 4;
	add.s64 	%rd12, %rd1, %rd11;
	ld.global.nc.f32 	%f10, [%rd12];
	ld.const.f32 	%f11, [kernel_gauss5x5+12];
	fma.rn.f32 	%f12, %f10, %f11, %f9;
	add.s32 	%r25, %r21, 2;
	mul.wide.u32 	%rd13, %r25, 4;
	add.s64 	%rd14, %rd1, %rd13;
	ld.global.nc.f32 	%f13, [%rd14];
	ld.const.f32 	%f14, [kernel_gauss5x5+16];
	fma.rn.f32 	%f15, %f13, %f14, %f12;
	sub.s32 	%r26, %r4, %r3;
	add.s32 	%r27, %r22, %r3;
	mul.wide.u32 	%rd15, %r27, 4;
	add.s64 	%rd16, %rd1, %rd15;
	ld.global.nc.f32 	%f16, [%rd16];
	ld.const.f32 	%f17, [kernel_gauss5x5+20];
	fma.rn.f32 	%f18, %f16, %f17, %f15;
	add.s32 	%r28, %r27, 1;
	mul.wide.u32 	%rd17, %r28, 4;
	add.s64 	%rd18, %rd1, %rd17;
	ld.global.nc.f32 	%f19, [%rd18];
	ld.const.f32 	%f20, [kernel_gauss5x5+24];
	fma.rn.f32 	%f21, %f19, %f20, %f18;
	mul.wide.u32 	%rd19, %r26, 4;
	add.s64 	%rd20, %rd1, %rd19;
	ld.global.nc.f32 	%f22, [%rd20];
	ld.const.f32 	%f23, [kernel_gauss5x5+28];
	fma.rn.f32 	%f24, %f22, %f23, %f21;
	add.s32 	%r29, %r27, 3;
	mul.wide.u32 	%rd21, %r29, 4;
	add.s64 	%rd22, %rd1, %rd21;
	ld.global.nc.f32 	%f25, [%rd22];
	ld.const.f32 	%f26, [kernel_gauss5x5+32];
	fma.rn.f32 	%f27, %f25, %f26, %f24;
	add.s32 	%r30, %r27, 4;
	mul.wide.u32 	%rd23, %r30, 4;
	add.s64 	%rd24, %rd1, %rd23;
	ld.global.nc.f32 	%f28, [%rd24];
	ld.const.f32 	%f29, [kernel_gauss5x5+36];
	fma.rn.f32 	%f30, %f28, %f29, %f27;
	add.s32 	%r31, %r27, %r3;
	mul.wide.u32 	%rd25, %r31, 4;
	add.s64 	%rd26, %rd1, %rd25;
	ld.global.nc.f32 	%f31, [%rd26];
	ld.const.f32 	%f32, [kernel_gauss5x5+40];
	fma.rn.f32 	%f33, %f31, %f32, %f30;
	add.s32 	%r32, %r31, 1;
	mul.wide.u32 	%rd27, %r32, 4;
	add.s64 	%rd28, %rd1, %rd27;
	ld.global.nc.f32 	%f34, [%rd28];
	ld.const.f32 	%f35, [kernel_gauss5x5+44];
	fma.rn.f32 	%f36, %f34, %f35, %f33;
	mul.wide.u32 	%rd29, %r4, 4;
	add.s64 	%rd30, %rd1, %rd29;
	ld.global.nc.f32 	%f37, [%rd30];
	ld.const.f32 	%f38, [kernel_gauss5x5+48];
	fma.rn.f32 	%f39, %f37, %f38, %f36;
	add.s32 	%r33, %r31, 3;
	mul.wide.u32 	%rd31, %r33, 4;
	add.s64 	%rd32, %rd1, %rd31;
	ld.global.nc.f32 	%f40, [%rd32];
	ld.const.f32 	%f41, [kernel_gauss5x5+52];
	fma.rn.f32 	%f42, %f40, %f41, %f39;
	add.s32 	%r34, %r31, 4;
	mul.wide.u32 	%rd33, %r34, 4;
	add.s64 	%rd34, %rd1, %rd33;
	ld.global.nc.f32 	%f43, [%rd34];
	ld.const.f32 	%f44, [kernel_gauss5x5+56];
	fma.rn.f32 	%f45, %f43, %f44, %f42;
	add.s32 	%r35, %r3, %r4;
	add.s32 	%r36, %r31, %r3;
	mul.wide.u32 	%rd35, %r36, 4;
	add.s64 	%rd36, %rd1, %rd35;
	ld.global.nc.f32 	%f46, [%rd36];
	ld.const.f32 	%f47, [kernel_gauss5x5+60];
	fma.rn.f32 	%f48, %f46, %f47, %f45;
	add.s32 	%r37, %r36, 1;
	mul.wide.u32 	%rd37, %r37, 4;
	add.s64 	%rd38, %rd1, %rd37;
	ld.global.nc.f32 	%f49, [%rd38];
	ld.const.f32 	%f50, [kernel_gauss5x5+64];
	fma.rn.f32 	%f51, %f49, %f50, %f48;
	mul.wide.u32 	%rd39, %r35, 4;
	add.s64 	%rd40, %rd1, %rd39;
	ld.global.nc.f32 	%f52, [%rd40];
	ld.const.f32 	%f53, [kernel_gauss5x5+68];
	fma.rn.f32 	%f54, %f52, %f53, %f51;
	add.s32 	%r38, %r36, 3;
	mul.wide.u32 	%rd41, %r38, 4;
	add.s64 	%rd42, %rd1, %rd41;
	ld.global.nc.f32 	%f55, [%rd42];
	ld.const.f32 	%f56, [kernel_gauss5x5+72];
	fma.rn.f32 	%f57, %f55, %f56, %f54;
	add.s32 	%r39, %r36, 4;
	mul.wide.u32 	%rd43, %r39, 4;
	add.s64 	%rd44, %rd1, %rd43;
	ld.global.nc.f32 	%f58, [%rd44];
	ld.const.f32 	%f59, [kernel_gauss5x5+76];
	fma.rn.f32 	%f60, %f58, %f59, %f57;
	add.s32 	%r40, %r35, %r3;
	add.s32 	%r41, %r36, %r3;
	mul.wide.u32 	%rd45, %r41, 4;
	add.s64 	%rd46, %rd1, %rd45;
	ld.global.nc.f32 	%f61, [%rd46];
	ld.const.f32 	%f62, [kernel_gauss5x5+80];
	fma.rn.f32 	%f63, %f61, %f62, %f60;
	add.s32 	%r42, %r41, 1;
	mul.wide.u32 	%rd47, %r42, 4;
	add.s64 	%rd48, %rd1, %rd47;
	ld.global.nc.f32 	%f64, [%rd48];
	ld.const.f32 	%f65, [kernel_gauss5x5+84];
	fma.rn.f32 	%f66, %f64, %f65, %f63;
	mul.wide.u32 	%rd49, %r40, 4;
	add.s64 	%rd50, %rd1, %rd49;
	ld.global.nc.f32 	%f67, [%rd50];
	ld.const.f32 	%f68, [kernel_gauss5x5+88];
	fma.rn.f32 	%f69, %f67, %f68, %f66;
	add.s32 	%r43, %r41, 3;
	mul.wide.u32 	%rd51, %r43, 4;
	add.s64 	%rd52, %rd1, %rd51;
	ld.global.nc.f32 	%f70, [%rd52];
	ld.const.f32 	%f71, [kernel_gauss5x5+92];
	fma.rn.f32 	%f72, %f70, %f71, %f69;
	add.s32 	%r44, %r41, 4;
	mul.wide.u32 	%rd53, %r44, 4;
	add.s64 	%rd54, %rd1, %rd53;
	ld.global.nc.f32 	%f73, [%rd54];
	ld.const.f32 	%f74, [kernel_gauss5x5+96];
	fma.rn.f32 	%f75, %f73, %f74, %f72;
	add.s64 	%rd55, %rd2, %rd29;
	st.global.f32 	[%rd55], %f75;
	bra.uni 	$L__BB0_4;
$L__BB0_3:
	mul.wide.u32 	%rd56, %r4, 4;
	add.s64 	%rd57, %rd1, %rd56;
	ld.global.nc.f32 	%f76, [%rd57];
	add.s64 	%rd58, %rd2, %rd56;
	st.global.f32 	[%rd58], %f76;
$L__BB0_4:
	ret;

}
	// .globl	_Z21gauss5x5_tiles_kernelPKfPfii
.visible .entry _Z21gauss5x5_tiles_kernelPKfPfii(
	.param .u64 .ptr .align 1 _Z21gauss5x5_tiles_kernelPKfPfii_param_0,
	.param .u64 .ptr .align 1 _Z21gauss5x5_tiles_kernelPKfPfii_param_1,
	.param .u32 _Z21gauss5x5_tiles_kernelPKfPfii_param_2,
	.param .u32 _Z21gauss5x5_tiles_kernelPKfPfii_param_3
)
{
	.reg .pred 	%p<2>;
	.reg .b32 	%r<41>;
	.reg .b32 	%f<77>;
	.reg .b64 	%rd<9>;
	// demoted variable
	.shared .align 4 .b8 _ZZ21gauss5x5_tiles_kernelPKfPfiiE4smem[1600];
	ld.param.u64 	%rd2, [_Z21gauss5x5_tiles_kernelPKfPfii_param_0];
	ld.param.u64 	%rd1, [_Z21gauss5x5_tiles_kernelPKfPfii_param_1];
	ld.param.u32 	%r4, [_Z21gauss5x5_tiles_kernelPKfPfii_param_2];
	ld.param.u32 	%r5, [_Z21gauss5x5_tiles_kernelPKfPfii_param_3];
	cvta.to.global.u64 	%rd3, %rd2;
	mov.u32 	%r6, %tid.x;
	mov.u32 	%r7, %tid.y;
	mov.u32 	%r8, %ctaid.x;
	shl.b32 	%r9, %r8, 4;
	add.s32 	%r10, %r6, -2;
	add.s32 	%r11, %r10, %r9;
	rem.s32 	%r12, %r11, %r4;
	mov.u32 	%r13, %ctaid.y;
	shl.b32 	%r14, %r13, 4;
	add.s32 	%r15, %r14, %r7;
	max.s32 	%r16, %r12, 0;
	add.s32 	%r17, %r4, -1;
	min.s32 	%r18, %r16, %r17;
	max.u32 	%r19, %r15, 2;
	add.s32 	%r20, %r19, -2;
	add.s32 	%r21, %r5, -1;
	min.s32 	%r22, %r20, %r21;
	mul.lo.s32 	%r23, %r4, %r22;
	shl.b32 	%r24, %r23, 2;
	add.s32 	%r25, %r24, %r11;
	sub.s32 	%r26, %r25, %r12;
	add.s32 	%r1, %r26, %r18;
	mad.lo.s32 	%r2, %r7, 20, %r6;
	mul.wide.u32 	%rd4, %r1, 4;
	add.s64 	%rd5, %rd3, %rd4;
	ld.global.nc.f32 	%f1, [%rd5];
	shl.b32 	%r27, %r2, 2;
	mov.u32 	%r28, _ZZ21gauss5x5_tiles_kernelPKfPfiiE4smem;
	add.s32 	%r3, %r28, %r27;
	st.shared.f32 	[%r3], %f1;
	bar.sync 	0;
	add.s32 	%r29, %r7, -2;
	or.b32  	%r30, %r10, %r29;
	setp.gt.u32 	%p1, %r30, 15;
	@%p1 bra 	$L__BB1_2;
	cvta.to.global.u64 	%rd6, %rd1;
	mov.u32 	%r31, %ntid.x;
	shl.b32 	%r32, %r31, 1;
	sub.s32 	%r33, %r2, %r32;
	shl.b32 	%r34, %r33, 2;
	add.s32 	%r36, %r28, %r34;
	ld.shared.f32 	%f2, [%r36+-8];
	ld.const.f32 	%f3, [kernel_gauss5x5];
	fma.rn.f32 	%f4, %f2, %f3, 0f00000000;
	ld.shared.f32 	%f5, [%r36+-4];
	ld.const.f32 	%f6, [kernel_gauss5x5+4];
	fma.rn.f32 	%f7, %f5, %f6, %f4;
	ld.shared.f32 	%f8, [%r36];
	ld.const.f32 	%f9, [kernel_gauss5x5+8];
	fma.rn.f32 	%f10, %f8, %f9, %f7;
	ld.shared.f32 	%f11, [%r36+4];
	ld.const.f32 	%f12, [kernel_gauss5x5+12];
	fma.rn.f32 	%f13, %f11, %f12, %f10;
	ld.shared.f32 	%f14, [%r36+8];
	ld.const.f32 	%f15, [kernel_gauss5x5+16];
	fma.rn.f32 	%f16, %f14, %f15, %f13;
	shl.b32 	%r37, %r31, 2;
	add.s32 	%r38, %r36, %r37;
	ld.shared.f32 	%f17, [%r38+-8];
	ld.const.f32 	%f18, [kernel_gauss5x5+20];
	fma.rn.f32 	%f19, %f17, %f18, %f16;
	ld.shared.f32 	%f20, [%r38+-4];
	ld.const.f32 	%f21, [kernel_gauss5x5+24];
	fma.rn.f32 	%f22, %f20, %f21, %f19;
	ld.shared.f32 	%f23, [%r38];
	ld.const.f32 	%f24, [kernel_gauss5x5+28];
	fma.rn.f32 	%f25, %f23, %f24, %f22;
	ld.shared.f32 	%f26, [%r38+4];
	ld.const.f32 	%f27, [kernel_gauss5x5+32];
	fma.rn.f32 	%f28, %f26, %f27, %f25;
	ld.shared.f32 	%f29, [%r38+8];
	ld.const.f32 	%f30, [kernel_gauss5x5+36];
	fma.rn.f32 	%f31, %f29, %f30, %f28;
	ld.shared.f32 	%f32, [%r3+-8];
	ld.const.f32 	%f33, [kernel_gauss5x5+40];
	fma.rn.f32 	%f34, %f32, %f33, %f31;
	ld.shared.f32 	%f35, [%r3+-4];
	ld.const.f32 	%f36, [kernel_gauss5x5+44];
	fma.rn.f32 	%f37, %f35, %f36, %f34;
	ld.shared.f32 	%f38, [%r3];
	ld.const.f32 	%f39, [kernel_gauss5x5+48];
	fma.rn.f32 	%f40, %f38, %f39, %f37;
	ld.shared.f32 	%f41, [%r3+4];
	ld.const.f32 	%f42, [kernel_gauss5x5+52];
	fma.rn.f32 	%f43, %f41, %f42, %f40;
	ld.shared.f32 	%f44, [%r3+8];
	ld.const.f32 	%f45, [kernel_gauss5x5+56];
	fma.rn.f32 	%f46, %f44, %f45, %f43;
	add.s32 	%r39, %r3, %r37;
	ld.shared.f32 	%f47, [%r39+-8];
	ld.const.f32 	%f48, [kernel_gauss5x5+60];
	fma.rn.f32 	%f49, %f47, %f48, %f46;
	ld.shared.f32 	%f50, [%r39+-4];
	ld.const.f32 	%f51, [kernel_gauss5x5+64];
	fma.rn.f32 	%f52, %f50, %f51, %f49;
	ld.shared.f32 	%f53, [%r39];
	ld.const.f32 	%f54, [kernel_gauss5x5+68];
	fma.rn.f32 	%f55, %f53, %f54, %f52;
	ld.shared.f32 	%f56, [%r39+4];
	ld.const.f32 	%f57, [kernel_gauss5x5+72];
	fma.rn.f32 	%f58, %f56, %f57, %f55;
	ld.shared.f32 	%f59, [%r39+8];
	ld.const.f32 	%f60, [kernel_gauss5x5+76];
	fma.rn.f32 	%f61, %f59, %f60, %f58;
	add.s32 	%r40, %r39, %r37;
	ld.shared.f32 	%f62, [%r40+-8];
	ld.const.f32 	%f63, [kernel_gauss5x5+80];
	fma.rn.f32 	%f64, %f62, %f63, %f61;
	ld.shared.f32 	%f65, [%r40+-4];
	ld.const.f32 	%f66, [kernel_gauss5x5+84];
	fma.rn.f32 	%f67, %f65, %f66, %f64;
	ld.shared.f32 	%f68, [%r40];
	ld.const.f32 	%f69, [kernel_gauss5x5+88];
	fma.rn.f32 	%f70, %f68, %f69, %f67;
	ld.shared.f32 	%f71, [%r40+4];
	ld.const.f32 	%f72, [kernel_gauss5x5+92];
	fma.rn.f32 	%f73, %f71, %f72, %f70;
	ld.shared.f32 	%f74, [%r40+8];
	ld.const.f32 	%f75, [kernel_gauss5x5+96];
	fma.rn.f32 	%f76, %f74, %f75, %f73;
	add.s64 	%rd8, %rd6, %rd4;
	st.global.f32 	[%rd8], %f76;
$L__BB1_2:
	ret;

}
	// .globl	_Z21gauss7x7_tiles_kernelPKfPfii
.visible .entry _Z21gauss7x7_tiles_kernelPKfPfii(
	.param .u64 .ptr .align 1 _Z21gauss7x7_tiles_kernelPKfPfii_param_0,
	.param .u64 .ptr .align 1 _Z21gauss7x7_tiles_kernelPKfPfii_param_1,
	.param .u32 _Z21gauss7x7_tiles_kernelPKfPfii_param_2,
	.param .u32 _Z21gauss7x7_tiles_kernelPKfPfii_param_3
)
{
	.reg .pred 	%p<2>;
	.reg .b32 	%r<38>;
	.reg .b32 	%f<149>;
	.reg .b64 	%rd<9>;
	// demoted variable
	.shared .align 4 .b8 _ZZ21gauss7x7_tiles_kernelPKfPfiiE4smem[1936];
	ld.param.u64 	%rd2, [_Z21gauss7x7_tiles_kernelPKfPfii_param_0];
	ld.param.u64 	%rd1, [_Z21gauss7x7_tiles_kernelPKfPfii_param_1];
	ld.param.u32 	%r3, [_Z21gauss7x7_tiles_kernelPKfPfii_param_2];
	ld.param.u32 	%r4, [_Z21gauss7x7_tiles_kernelPKfPfii_param_3];
	cvta.to.global.u64 	%rd3, %rd2;
	mov.u32 	%r5, %tid.x;
	mov.u32 	%r6, %tid.y;
	mov.u32 	%r7, %ctaid.x;
	shl.b32 	%r8, %r7, 4;
	add.s32 	%r9, %r5, -3;
	add.s32 	%r10, %r9, %r8;
	rem.s32 	%r11, %r10, %r3;
	mov.u32 	%r12, %ctaid.y;
	shl.b32 	%r13, %r12, 4;
	add.s32 	%r14, %r13, %r6;
	add.s32 	%r15, %r3, -1;
	min.u32 	%r16, %r11, %r15;
	max.u32 	%r17, %r14, 3;
	add.s32 	%r18, %r17, -3;
	add.s32 	%r19, %r4, -1;
	min.s32 	%r20, %r18, %r19;
	mul.lo.s32 	%r21, %r3, %r20;
	shl.b32 	%r22, %r21, 2;
	add.s32 	%r23, %r22, %r10;
	sub.s32 	%r24, %r23, %r11;
	add.s32 	%r1, %r24, %r16;
	mad.lo.s32 	%r25, %r6, 22, %r5;
	mul.wide.u32 	%rd4, %r1, 4;
	add.s64 	%rd5, %rd3, %rd4;
	ld.global.nc.f32 	%f1, [%rd5];
	shl.b32 	%r26, %r25, 2;
	mov.u32 	%r27, _ZZ21gauss7x7_tiles_kernelPKfPfiiE4smem;
	add.s32 	%r2, %r27, %r26;
	st.shared.f32 	[%r2], %f1;
	bar.sync 	0;
	add.s32 	%r28, %r6, -3;
	or.b32  	%r29, %r9, %r28;
	setp.gt.u32 	%p1, %r29, 15;
	@%p1 bra 	$L__BB2_2;
	cvta.to.global.u64 	%rd6, %rd1;
	mov.u32 	%r30, %ntid.x;
	mad.lo.s32 	%r31, %r30, -12, %r2;
	ld.shared.f32 	%f2, [%r31+-12];
	ld.const.f32 	%f3, [kernel_gauss7x7];
	fma.rn.f32 	%f4, %f2, %f3, 0f00000000;
	ld.shared.f32 	%f5, [%r31+-8];
	ld.const.f32 	%f6, [kernel_gauss7x7+4];
	fma.rn.f32 	%f7, %f5, %f6, %f4;
	ld.shared.f32 	%f8, [%r31+-4];
	ld.const.f32 	%f9, [kernel_gauss7x7+8];
	fma.rn.f32 	%f10, %f8, %f9, %f7;
	ld.shared.f32 	%f11, [%r31];
	ld.const.f32 	%f12, [kernel_gauss7x7+12];
	fma.rn.f32 	%f13, %f11, %f12, %f10;
	ld.shared.f32 	%f14, [%r31+4];
	ld.const.f32 	%f15, [kernel_gauss7x7+16];
	fma.rn.f32 	%f16, %f14, %f15, %f13;
	ld.shared.f32 	%f17, [%r31+8];
	ld.const.f32 	%f18, [kernel_gauss7x7+20];
	fma.rn.f32 	%f19, %f17, %f18, %f16;
	ld.shared.f32 	%f20, [%r31+12];
	ld.const.f32 	%f21, [kernel_gauss7x7+24];
	fma.rn.f32 	%f22, %f20, %f21, %f19;
	shl.b32 	%r32, %r30, 2;
	add.s32 	%r33, %r31, %r32;
	ld.shared.f32 	%f23, [%r33+-12];
	ld.const.f32 	%f24, [kernel_gauss7x7+28];
	fma.rn.f32 	%f25, %f23, %f24, %f22;
	ld.shared.f32 	%f26, [%r33+-8];
	ld.const.f32 	%f27, [kernel_gauss7x7+32];
	fma.rn.f32 	%f28, %f26, %f27, %f25;
	ld.shared.f32 	%f29, [%r33+-4];
	ld.const.f32 	%f30, [kernel_gauss7x7+36];
	fma.rn.f32 	%f31, %f29, %f30, %f28;
	ld.shared.f32 	%f32, [%r33];
	ld.const.f32 	%f33, [kernel_gauss7x7+40];
	fma.rn.f32 	%f34, %f32, %f33, %f31;
	ld.shared.f32 	%f35, [%r33+4];
	ld.const.f32 	%f36, [kernel_gauss7x7+44];
	fma.rn.f32 	%f37, %f35, %f36, %f34;
	ld.shared.f32 	%f38, [%r33+8];
	ld.const.f32 	%f39, [kernel_gauss7x7+48];
	fma.rn.f32 	%f40, %f38, %f39, %f37;
	ld.shared.f32 	%f41, [%r33+12];
	ld.const.f32 	%f42, [kernel_gauss7x7+52];
	fma.rn.f32 	%f43, %f41, %f42, %f40;
	add.s32 	%r34, %r33, %r32;
	ld.shared.f32 	%f44, [%r34+-12];
	ld.const.f32 	%f45, [kernel_gauss7x7+56];
	fma.rn.f32 	%f46, %f44, %f45, %f43;
	ld.shared.f32 	%f47, [%r34+-8];
	ld.const.f32 	%f48, [kernel_gauss7x7+60];
	fma.rn.f32 	%f49, %f47, %f48, %f46;
	ld.shared.f32 	%f50, [%r34+-4];
	ld.const.f32 	%f51, [kernel_gauss7x7+64];
	fma.rn.f32 	%f52, %f50, %f51, %f49;
	ld.shared.f32 	%f53, [%r34];
	ld.const.f32 	%f54, [kernel_gauss7x7+68];
	fma.rn.f32 	%f55, %f53, %f54, %f52;
	ld.shared.f32 	%f56, [%r34+4];
	ld.const.f32 	%f57, [kernel_gauss7x7+72];
	fma.rn.f32 	%f58, %f56, %f57, %f55;
	ld.shared.f32 	%f59, [%r34+8];
	ld.const.f32 	%f60, [kernel_gauss7x7+76];
	fma.rn.f32 	%f61, %f59, %f60, %f58;
	ld.shared.f32 	%f62, [%r34+12];
	ld.const.f32 	%f63, [kernel_gauss7x7+80];
	fma.rn.f32 	%f64, %f62, %f63, %f61;
	ld.shared.f32 	%f65, [%r2+-12];
	ld.const.f32 	%f66, [kernel_gauss7x7+84];
	fma.rn.f32 	%f67, %f65, %f66, %f64;
	ld.shared.f32 	%f68, [%r2+-8];
	ld.const.f32 	%f69, [kernel_gauss7x7+88];
	fma.rn.f32 	%f70, %f68, %f69, %f67;
	ld.shared.f32 	%f71, [%r2+-4];
	ld.const.f32 	%f72, [kernel_gauss7x7+92];
	fma.rn.f32 	%f73, %f71, %f72, %f70;
	ld.shared.f32 	%f74, [%r2];
	ld.const.f32 	%f75, [kernel_gauss7x7+96];
	fma.rn.f32 	%f76, %f74, %f75, %f73;
	ld.shared.f32 	%f77, [%r2+4];
	ld.const.f32 	%f78, [kernel_gauss7x7+100];
	fma.rn.f32 	%f79, %f77, %f78, %f76;
	ld.shared.f32 	%f80, [%r2+8];
	ld.const.f32 	%f81, [kernel_gauss7x7+104];
	fma.rn.f32 	%f82, %f80, %f81, %f79;
	ld.shared.f32 	%f83, [%r2+12];
	ld.const.f32 	%f84, [kernel_gauss7x7+108];
	fma.rn.f32 	%f85, %f83, %f84, %f82;
	add.s32 	%r35, %r2, %r32;
	ld.shared.f32 	%f86, [%r35+-12];
	ld.const.f32 	%f87, [kernel_gauss7x7+112];
	fma.rn.f32 	%f88, %f86, %f87, %f85;
	ld.shared.f32 	%f89, [%r35+-8];
	ld.const.f32 	%f90, [kernel_gauss7x7+116];
	fma.rn.f32 	%f91, %f89, %f90, %f88;
	ld.shared.f32 	%f92, [%r35+-4];
	ld.const.f32 	%f93, [kernel_gauss7x7+120];
	fma.rn.f32 	%f94, %f92, %f93, %f91;
	ld.shared.f32 	%f95, [%r35];
	ld.const.f32 	%f96, [kernel_gauss7x7+124];
	fma.rn.f32 	%f97, %f95, %f96, %f94;
	ld.shared.f32 	%f98, [%r35+4];
	ld.const.f32 	%f99, [kernel_gauss7x7+128];
	fma.rn.f32 	%f100, %f98, %f99, %f97;
	ld.shared.f32 	%f101, [%r35+8];
	ld.const.f32 	%f102, [kernel_gauss7x7+132];
	fma.rn.f32 	%f103, %f101, %f102, %f100;
	ld.shared.f32 	%f104, [%r35+12];
	ld.const.f32 	%f105, [kernel_gauss7x7+136];
	fma.rn.f32 	%f106, %f104, %f105, %f103;
	add.s32 	%r36, %r35, %r32;
	ld.shared.f32 	%f107, [%r36+-12];
	ld.const.f32 	%f108, [kernel_gauss7x7+140];
	fma.rn.f32 	%f109, %f107, %f108, %f106;
	ld.shared.f32 	%f110, [%r36+-8];
	ld.const.f32 	%f111, [kernel_gauss7x7+144];
	fma.rn.f32 	%f112, %f110, %f111, %f109;
	ld.shared.f32 	%f113, [%r36+-4];
	ld.const.f32 	%f114, [kernel_gauss7x7+148];
	fma.rn.f32 	%f115, %f113, %f114, %f112;
	ld.shared.f32 	%f116, [%r36];
	ld.const.f32 	%f117, [kernel_gauss7x7+152];
	fma.rn.f32 	%f118, %f116, %f117, %f115;
	ld.shared.f32 	%f119, [%r36+4];
	ld.const.f32 	%f120, [kernel_gauss7x7+156];
	fma.rn.f32 	%f121, %f119, %f120, %f118;
	ld.shared.f32 	%f122, [%r36+8];
	ld.const.f32 	%f123, [kernel_gauss7x7+160];
	fma.rn.f32 	%f124, %f122, %f123, %f121;
	ld.shared.f32 	%f125, [%r36+12];
	ld.const.f32 	%f126, [kernel_gauss7x7+164];
	fma.rn.f32 	%f127, %f125, %f126, %f124;
	add.s32 	%r37, %r36, %r32;
	ld.shared.f32 	%f128, [%r37+-12];
	ld.const.f32 	%f129, [kernel_gauss7x7+168];
	fma.rn.f32 	%f130, %f128, %f129, %f127;
	ld.shared.f32 	%f131, [%r37+-8];
	ld.const.f32 	%f132, [kernel_gauss7x7+172];
	fma.rn.f32 	%f133, %f131, %f132, %f130;
	ld.shared.f32 	%f134, [%r37+-4];
	ld.const.f32 	%f135, [kernel_gauss7x7+176];
	fma.rn.f32 	%f136, %f134, %f135, %f133;
	ld.shared.f32 	%f137, [%r37];
	ld.const.f32 	%f138, [kernel_gauss7x7+180];
	fma.rn.f32 	%f139, %f137, %f138, %f136;
	ld.shared.f32 	%f140, [%r37+4];
	ld.const.f32 	%f141, [kernel_gauss7x7+184];
	fma.rn.f32 	%f142, %f140, %f141, %f139;
	ld.shared.f32 	%f143, [%r37+8];
	ld.const.f32 	%f144, [kernel_gauss7x7+188];
	fma.rn.f32 	%f145, %f143, %f144, %f142;
	ld.shared.f32 	%f146, [%r37+12];
	ld.const.f32 	%f147, [kernel_gauss7x7+192];
	fma.rn.f32 	%f148, %f146, %f147, %f145;
	add.s64 	%rd8, %rd6, %rd4;
	st.global.f32 	[%rd8], %f148;
$L__BB2_2:
	ret;

}
	// .globl	_Z15gauss7x7_kernelPKfPfii
.visible .entry _Z15gauss7x7_kernelPKfPfii(
	.param .u64 .ptr .align 1 _Z15gauss7x7_kernelPKfPfii_param_0,
	.param .u64 .ptr .align 1 _Z15gauss7x7_kernelPKfPfii_param_1,
	.param .u32 _Z15gauss7x7_kernelPKfPfii_param_2,
	.param .u32 _Z15gauss7x7_kernelPKfPfii_param_3
)
{
	.reg .pred 	%p<7>;
	.reg .b32 	%r<70>;
	.reg .b32 	%f<149>;
	.reg .b64 	%rd<107>;

	ld.param.u64 	%rd3, [_Z15gauss7x7_kernelPKfPfii_param_0];
	ld.param.u64 	%rd4, [_Z15gauss7x7_kernelPKfPfii_param_1];
	ld.param.u32 	%r5, [_Z15gauss7x7_kernelPKfPfii_param_2];
	ld.param.u32 	%r6, [_Z15gauss7x7_kernelPKfPfii_param_3];
	cvta.to.global.u64 	%rd1, %rd3;
	cvta.to.global.u64 	%rd2, %rd4;
	mov.u32 	%r7, %ctaid.x;
	mov.u32 	%r8, %ntid.x;
	mov.u32 	%r9, %tid.x;
	mad.lo.s32 	%r1, %r7, %r8, %r9;
	mul.lo.s32 	%r2, %r5, 3;
	mul.lo.s32 	%r10, %r2, %r6;
	setp.ge.u32 	%p1, %r1, %r10;
	@%p1 bra 	$L__BB3_4;
	div.u32 	%r11, %r1, %r2;
	mul.lo.s32 	%r13, %r5, %r11;
	mad.lo.s32 	%r14, %r13, -3, %r1;
	rem.u32 	%r15, %r14, %r5;
	shl.b32 	%r3, %r5, 2;
	mad.lo.s32 	%r4, %r3, %r11, %r14;
	min.u32 	%r17, %r11, %r15;
	setp.lt.u32 	%p2, %r17, 3;
	add.s32 	%r18, %r5, -3;
	setp.ge.u32 	%p3, %r15, %r18;
	add.s32 	%r19, %r6, -3;
	setp.ge.u32 	%p4, %r11, %r19;
	or.pred  	%p5, %p3, %p4;
	or.pred  	%p6, %p5, %p2;
	@%p6 bra 	$L__BB3_3;
	mad.lo.s32 	%r20, %r5, -12, %r4;
	add.s32 	%r21, %r20, -3;
	mul.wide.u32 	%rd5, %r21, 4;
	add.s64 	%rd6, %rd1, %rd5;
	ld.global.nc.f32 	%f1, [%rd6];
	ld.const.f32 	%f2, [kernel_gauss7x7];
	fma.rn.f32 	%f3, %f1, %f2, 0f00000000;
	add.s32 	%r22, %r20, -2;
	mul.wide.u32 	%rd7, %r22, 4;
	add.s64 	%rd8, %rd1, %rd7;
	ld.global.nc.f32 	%f4, [%rd8];
	ld.const.f32 	%f5, [kernel_gauss7x7+4];
	fma.rn.f32 	%f6, %f4, %f5, %f3;
	add.s32 	%r23, %r20, -1;
	mul.wide.u32 	%rd9, %r23, 4;
	add.s64 	%rd10, %rd1, %rd9;
	ld.global.nc.f32 	%f7, [%rd10];
	ld.const.f32 	%f8, [kernel_gauss7x7+8];
	fma.rn.f32 	%f9, %f7, %f8, %f6;
	mul.wide.u32 	%rd11, %r20, 4;
	add.s64 	%rd12, %rd1, %rd11;
	ld.global.nc.f32 	%f10, [%rd12];
	ld.const.f32 	%f11, [kernel_gauss7x7+12];
	fma.rn.f32 	%f12, %f10, %f11, %f9;
	add.s32 	%r24, %r20, 1;
	mul.wide.u32 	%rd13, %r24, 4;
	add.s64 	%rd14, %rd1, %rd13;
	ld.global.nc.f32 	%f13, [%rd14];
	ld.const.f32 	%f14, [kernel_gauss7x7+16];
	fma.rn.f32 	%f15, %f13, %f14, %f12;
	add.s32 	%r25, %r20, 2;
	mul.wide.u32 	%rd15, %r25, 4;
	add.s64 	%rd16, %rd1, %rd15;
	ld.global.nc.f32 	%f16, [%rd16];
	ld.const.f32 	%f17, [kernel_gauss7x7+20];
	fma.rn.f32 	%f18, %f16, %f17, %f15;
	add.s32 	%r26, %r20, 3;
	mul.wide.u32 	%rd17, %r26, 4;
	add.s64 	%rd18, %rd1, %rd17;
	ld.global.nc.f32 	%f19, [%rd18];
	ld.const.f32 	%f20, [kernel_gauss7x7+24];
	fma.rn.f32 	%f21, %f19, %f20, %f18;
	shl.b32 	%r27, %r5, 3;
	sub.s32 	%r28, %r4, %r27;
	add.s32 	%r29, %r21, %r3;
	mul.wide.u32 	%rd19, %r29, 4;
	add.s64 	%rd20, %rd1, %rd19;
	ld.global.nc.f32 	%f22, [%rd20];
	ld.const.f32 	%f23, [kernel_gauss7x7+28];
	fma.rn.f32 	%f24, %f22, %f23, %f21;
	add.s32 	%r30, %r29, 1;
	mul.wide.u32 	%rd21, %r30, 4;
	add.s64 	%rd22, %rd1, %rd21;
	ld.global.nc.f32 	%f25, [%rd22];
	ld.const.f32 	%f26, [kernel_gauss7x7+32];
	fma.rn.f32 	%f27, %f25, %f26, %f24;
	add.s32 	%r31, %r29, 2;
	mul.wide.u32 	%rd23, %r31, 4;
	add.s64 	%rd24, %rd1, %rd23;
	ld.global.nc.f32 	%f28, [%rd24];
	ld.const.f32 	%f29, [kernel_gauss7x7+36];
	fma.rn.f32 	%f30, %f28, %f29, %f27;
	mul.wide.u32 	%rd25, %r28, 4;
	add.s64 	%rd26, %rd1, %rd25;
	ld.global.nc.f32 	%f31, [%rd26];
	ld.const.f32 	%f32, [kernel_gauss7x7+40];
	fma.rn.f32 	%f33, %f31, %f32, %f30;
	add.s32 	%r32, %r29, 4;
	mul.wide.u32 	%rd27, %r32, 4;
	add.s64 	%rd28, %rd1, %rd27;
	ld.global.nc.f32 	%f34, [%rd28];
	ld.const.f32 	%f35, [kernel_gauss7x7+44];
	fma.rn.f32 	%f36, %f34, %f35, %f33;
	add.s32 	%r33, %r29, 5;
	mul.wide.u32 	%rd29, %r33, 4;
	add.s64 	%rd30, %rd1, %rd29;
	ld.global.nc.f32 	%f37, [%rd30];
	ld.const.f32 	%f38, [kernel_gauss7x7+48];
	fma.rn.f32 	%f39, %f37, %f38, %f36;
	add.s32 	%r34, %r29, 6;
	mul.wide.u32 	%rd31, %r34, 4;
	add.s64 	%rd32, %rd1, %rd31;
	ld.global.nc.f32 	%f40, [%rd32];
	ld.const.f32 	%f41, [kernel_gauss7x7+52];
	fma.rn.f32 	%f42, %f40, %f41, %f39;
	sub.s32 	%r35, %r4, %r3;
	add.s32 	%r36, %r29, %r3;
	mul.wide.u32 	%rd33, %r36, 4;
	add.s64 	%rd34, %rd1, %rd33;
	ld.global.nc.f32 	%f43, [%rd34];
	ld.const.f32 	%f44, [kernel_gauss7x7+56];
	fma.rn.f32 	%f45, %f43, %f44, %f42;
	add.s32 	%r37, %r36, 1;
	mul.wide.u32 	%rd35, %r37, 4;
	add.s64 	%rd36, %rd1, %rd35;
	ld.global.nc.f32 	%f46, [%rd36];
	ld.const.f32 	%f47, [kernel_gauss7x7+60];
	fma.rn.f32 	%f48, %f46, %f47, %f45;
	add.s32 	%r38, %r36, 2;
	mul.wide.u32 	%rd37, %r38, 4;
	add.s64 	%rd38, %rd1, %rd37;
	ld.global.nc.f32 	%f49, [%rd38];
	ld.const.f32 	%f50, [kernel_gauss7x7+64];
	fma.rn.f32 	%f51, %f49, %f50, %f48;
	mul.wide.u32 	%rd39, %r35, 4;
	add.s64 	%rd40, %rd1, %rd39;
	ld.global.nc.f32 	%f52, [%rd40];
	ld.const.f32 	%f53, [kernel_gauss7x7+68];
	fma.rn.f32 	%f54, %f52, %f53, %f51;
	add.s32 	%r39, %r36, 4;
	mul.wide.u32 	%rd41, %r39, 4;
	add.s64 	%rd42, %rd1, %rd41;
	ld.global.nc.f32 	%f55, [%rd42];
	ld.const.f32 	%f56, [kernel_gauss7x7+72];
	fma.rn.f32 	%f57, %f55, %f56, %f54;
	add.s32 	%r40, %r36, 5;
	mul.wide.u32 	%rd43, %r40, 4;
	add.s64 	%rd44, %rd1, %rd43;
	ld.global.nc.f32 	%f58, [%rd44];
	ld.const.f32 	%f59, [kernel_gauss7x7+76];
	fma.rn.f32 	%f60, %f58, %f59, %f57;
	add.s32 	%r41, %r36, 6;
	mul.wide.u32 	%rd45, %r41, 4;
	add.s64 	%rd46, %rd1, %rd45;
	ld.global.nc.f32 	%f61, [%rd46];
	ld.const.f32 	%f62, [kernel_gauss7x7+80];
	fma.rn.f32 	%f63, %f61, %f62, %f60;
	add.s32 	%r42, %r36, %r3;
	mul.wide.u32 	%rd47, %r42, 4;
	add.s64 	%rd48, %rd1, %rd47;
	ld.global.nc.f32 	%f64, [%rd48];
	ld.const.f32 	%f65, [kernel_gauss7x7+84];
	fma.rn.f32 	%f66, %f64, %f65, %f63;
	add.s32 	%r43, %r42, 1;
	mul.wide.u32 	%rd49, %r43, 4;
	add.s64 	%rd50, %rd1, %rd49;
	ld.global.nc.f32 	%f67, [%rd50];
	ld.const.f32 	%f68, [kernel_gauss7x7+88];
	fma.rn.f32 	%f69, %f67, %f68, %f66;
	add.s32 	%r44, %r42, 2;
	mul.wide.u32 	%rd51, %r44, 4;
	add.s64 	%rd52, %rd1, %rd51;
	ld.global.nc.f32 	%f70, [%rd52];
	ld.const.f32 	%f71, [kernel_gauss7x7+92];
	fma.rn.f32 	%f72, %f70, %f71, %f69;
	mul.wide.u32 	%rd53, %r4, 4;
	add.s64 	%rd54, %rd1, %rd53;
	ld.global.nc.f32 	%f73, [%rd54];
	ld.const.f32 	%f74, [kernel_gauss7x7+96];
	fma.rn.f32 	%f75, %f73, %f74, %f72;
	add.s32 	%r45, %r42, 4;
	mul.wide.u32 	%rd55, %r45, 4;
	add.s64 	%rd56, %rd1, %rd55;
	ld.global.nc.f32 	%f76, [%rd56];
	ld.const.f32 	%f77, [kernel_gauss7x7+100];
	fma.rn.f32 	%f78, %f76, %f77, %f75;
	add.s32 	%r46, %r42, 5;
	mul.wide.u32 	%rd57, %r46, 4;
	add.s64 	%rd58, %rd1, %rd57;
	ld.global.nc.f32 	%f79, [%rd58];
	ld.const.f32 	%f80, [kernel_gauss7x7+104];
	fma.rn.f32 	%f81, %f79, %f80, %f78;
	add.s32 	%r47, %r42, 6;
	mul.wide.u32 	%rd59, %r47, 4;
	add.s64 	%rd60, %rd1, %rd59;
	ld.global.nc.f32 	%f82, [%rd60];
	ld.const.f32 	%f83, [kernel_gauss7x7+108];
	fma.rn.f32 	%f84, %f82, %f83, %f81;
	shl.b32 	%r48, %r5, 4;
	add.s32 	%r49, %r20, %r48;
	add.s32 	%r50, %r42, %r3;
	mul.wide.u32 	%rd61, %r50, 4;
	add.s64 	%rd62, %rd1, %rd61;
	ld.global.nc.f32 	%f85, [%rd62];
	ld.const.f32 	%f86, [kernel_gauss7x7+112];
	fma.rn.f32 	%f87, %f85, %f86, %f84;
	add.s32 	%r51, %r50, 1;
	mul.wide.u32 	%rd63, %r51, 4;
	add.s64 	%rd64, %rd1, %rd63;
	ld.global.nc.f32 	%f88, [%rd64];
	ld.const.f32 	%f89, [kernel_gauss7x7+116];
	fma.rn.f32 	%f90, %f88, %f89, %f87;
	add.s32 	%r52, %r50, 2;
	mul.wide.u32 	%rd65, %r52, 4;
	add.s64 	%rd66, %rd1, %rd65;
	ld.global.nc.f32 	%f91, [%rd66];
	ld.const.f32 	%f92, [kernel_gauss7x7+120];
	fma.rn.f32 	%f93, %f91, %f92, %f90;
	mul.wide.u32 	%rd67, %r49, 4;
	add.s64 	%rd68, %rd1, %rd67;
	ld.global.nc.f32 	%f94, [%rd68];
	ld.const.f32 	%f95, [kernel_gauss7x7+124];
	fma.rn.f32 	%f96, %f94, %f95, %f93;
	add.s32 	%r53, %r50, 4;
	mul.wide.u32 	%rd69, %r53, 4;
	add.s64 	%rd70, %rd1, %rd69;
	ld.global.nc.f32 	%f97, [%rd70];
	ld.const.f32 	%f98, [kernel_gauss7x7+128];
	fma.rn.f32 	%f99, %f97, %f98, %f96;
	add.s32 	%r54, %r50, 5;
	mul.wide.u32 	%rd71, %r54, 4;
	add.s64 	%rd72, %rd1, %rd71;
	ld.global.nc.f32 	%f100, [%rd72];
	ld.const.f32 	%f101, [kernel_gauss7x7+132];
	fma.rn.f32 	%f102, %f100, %f101, %f99;
	add.s32 	%r55, %r50, 6;
	mul.wide.u32 	%rd73, %r55, 4;
	add.s64 	%rd74, %rd1, %rd73;
	ld.global.nc.f32 	%f103, [%rd74];
	ld.const.f32 	%f104, [kernel_gauss7x7+136];
	fma.rn.f32 	%f105, %f103, %f104, %f102;
	add.s32 	%r56, %r49, %r3;
	add.s32 	%r57, %r50, %r3;
	mul.wide.u32 	%rd75, %r57, 4;
	add.s64 	%rd76, %rd1, %rd75;
	ld.global.nc.f32 	%f106, [%rd76];
	ld.const.f32 	%f107, [kernel_gauss7x7+140];
	fma.rn.f32 	%f108, %f106, %f107, %f105;
	add.s32 	%r58, %r57, 1;
	mul.wide.u32 	%rd77, %r58, 4;
	add.s64 	%rd78, %rd1, %rd77;
	ld.global.nc.f32 	%f109, [%rd78];
	ld.const.f32 	%f110, [kernel_gauss7x7+144];
	fma.rn.f32 	%f111, %f109, %f110, %f108;
	add.s32 	%r59, %r57, 2;
	mul.wide.u32 	%rd79, %r59, 4;
	add.s64 	%rd80, %rd1, %rd79;
	ld.global.nc.f32 	%f112, [%rd80];
	ld.const.f32 	%f113, [kernel_gauss7x7+148];
	fma.rn.f32 	%f114, %f112, %f113, %f111;
	mul.wide.u32 	%rd81, %r56, 4;
	add.s64 	%rd82, %rd1, %rd81;
	ld.global.nc.f32 	%f115, [%rd82];
	ld.const.f32 	%f116, [kernel_gauss7x7+152];
	fma.rn.f32 	%f117, %f115, %f116, %f114;
	add.s32 	%r60, %r57, 4;
	mul.wide.u32 	%rd83, %r60, 4;
	add.s64 	%rd84, %rd1, %rd83;
	ld.global.nc.f32 	%f118, [%rd84];
	ld.const.f32 	%f119, [kernel_gauss7x7+156];
	fma.rn.f32 	%f120, %f118, %f119, %f117;
	add.s32 	%r61, %r57, 5;
	mul.wide.u32 	%rd85, %r61, 4;
	add.s64 	%rd86, %rd1, %rd85;
	ld.global.nc.f32 	%f121, [%rd86];
	ld.const.f32 	%f122, [kernel_gauss7x7+160];
	fma.rn.f32 	%f123, %f121, %f122, %f120;
	add.s32 	%r62, %r57, 6;
	mul.wide.u32 	%rd87, %r62, 4;
	add.s64 	%rd88, %rd1, %rd87;
	ld.global.nc.f32 	%f124, [%rd88];
	ld.const.f32 	%f125, [kernel_gauss7x7+164];
	fma.rn.f32 	%f126, %f124, %f125, %f123;
	add.s32 	%r63, %r27, %r49;
	add.s32 	%r64, %r57, %r3;
	mul.wide.u32 	%rd89, %r64, 4;
	add.s64 	%rd90, %rd1, %rd89;
	ld.global.nc.f32 	%f127, [%rd90];
	ld.const.f32 	%f128, [kernel_gauss7x7+168];
	fma.rn.f32 	%f129, %f127, %f128, %f126;
	add.s32 	%r65, %r64, 1;
	mul.wide.u32 	%rd91, %r65, 4;
	add.s64 	%rd92, %rd1, %rd91;
	ld.global.nc.f32 	%f130, [%rd92];
	ld.const.f32 	%f131, [kernel_gauss7x7+172];
	fma.rn.f32 	%f132, %f130, %f131, %f129;
	add.s32 	%r66, %r64, 2;
	mul.wide.u32 	%rd93, %r66, 4;
	add.s64 	%rd94, %rd1, %rd93;
	ld.global.nc.f32 	%f133, [%rd94];
	ld.const.f32 	%f134, [kernel_gauss7x7+176];
	fma.rn.f32 	%f135, %f133, %f134, %f132;
	mul.wide.u32 	%rd95, %r63, 4;
	add.s64 	%rd96, %rd1, %rd95;
	ld.global.nc.f32 	%f136, [%rd96];
	ld.const.f32 	%f137, [kernel_gauss7x7+180];
	fma.rn.f32 	%f138, %f136, %f137, %f135;
	add.s32 	%r67, %r64, 4;
	mul.wide.u32 	%rd97, %r67, 4;
	add.s64 	%rd98, %rd1, %rd97;
	ld.global.nc.f32 	%f139, [%rd98];
	ld.const.f32 	%f140, [kernel_gauss7x7+184];
	fma.rn.f32 	%f141, %f139, %f140, %f138;
	add.s32 	%r68, %r64, 5;
	mul.wide.u32 	%rd99, %r68, 4;
	add.s64 	%rd100, %rd1, %rd99;
	ld.global.nc.f32 	%f142, [%rd100];
	ld.const.f32 	%f143, [kernel_gauss7x7+188];
	fma.rn.f32 	%f144, %f142, %f143, %f141;
	add.s32 	%r69, %r64, 6;
	mul.wide.u32 	%rd101, %r69, 4;
	add.s64 	%rd102, %rd1, %rd101;
	ld.global.nc.f32 	%f145, [%rd102];
	ld.const.f32 	%f146, [kernel_gauss7x7+192];
	fma.rn.f32 	%f147, %f145, %f146, %f144;
	add.s64 	%rd103, %rd2, %rd53;
	st.global.f32 	[%rd103], %f147;
	bra.uni 	$L__BB3_4;
$L__BB3_3:
	mul.wide.u32 	%rd104, %r4, 4;
	add.s64 	%rd105, %rd1, %rd104;
	ld.global.nc.f32 	%f148, [%rd105];
	add.s64 	%rd106, %rd2, %rd104;
	st.global.f32 	[%rd106], %f148;
$L__BB3_4:
	ret;

}


// ===== COMPILED SASS (sm_100) =====

	.target	sm_100

	.elftype	@"ET_EXEC"


//--------------------- .note.nv.tkinfo           --------------------------
	.section	.note.nv.tkinfo,"",@"SHT_NOTE"
	.sectionflags	@"SHF_NOTE_NV_TKINFO"
	.tkinfo
        /*0018*/ 	.word	0x00000002
        /*0030*/ 	.string	""
        /*0030*/ 	.string	"ptxas"
        /*0030*/ 	.string	"Cuda compilation tools, release 13.0, V13.0.88"
        /*0030*/ 	.string	"Build cuda_13.0.r13.0/compiler.36424714_0"
        /*0030*/ 	.string	"-arch sm_100 -m 64 "



//--------------------- .note.nv.cuinfo           --------------------------
	.section	.note.nv.cuinfo,"",@"SHT_NOTE"
	.sectionflags	@"SHF_NOTE_NV_CUINFO"
        /*0018*/ 	.short	0x0002
        /*001a*/ 	.short	0x0064
        /*001c*/ 	.short	0x0082
	.zero		2


//--------------------- .nv.info                  --------------------------
	.section	.nv.info,"",@"SHT_CUDA_INFO"
	.align	4


	//----- nvinfo : EIATTR_REGCOUNT
	.align		4
        /*0000*/ 	.byte	0x04, 0x2f
        /*0002*/ 	.short	(.L_3 - .L_2)
	.align		4
.L_2:
        /*0004*/ 	.word	index@(_Z15gauss5x5_kernelPKfPfii)
        /*0008*/ 	.word	0x00000020


	//----- nvinfo : EIATTR_FRAME_SIZE
	.align		4
.L_3:
        /*000c*/ 	.byte	0x04, 0x11
        /*000e*/ 	.short	(.L_5 - .L_4)
	.align		4
.L_4:
        /*0010*/ 	.word	index@(_Z15gauss5x5_kernelPKfPfii)
        /*0014*/ 	.word	0x00000000


	//----- nvinfo : EIATTR_REGCOUNT
	.align		4
.L_5:
        /*0018*/ 	.byte	0x04, 0x2f
        /*001a*/ 	.short	(.L_7 - .L_6)
	.align		4
.L_6:
        /*001c*/ 	.word	index@(_Z21gauss5x5_tiles_kernelPKfPfii)
        /*0020*/ 	.word	0x00000018


	//----- nvinfo : EIATTR_FRAME_SIZE
	.align		4
.L_7:
        /*0024*/ 	.byte	0x04, 0x11
        /*0026*/ 	.short	(.L_9 - .L_8)
	.align		4
.L_8:
        /*0028*/ 	.word	index@(_Z21gauss5x5_tiles_kernelPKfPfii)
        /*002c*/ 	.word	0x00000000


	//----- nvinfo : EIATTR_REGCOUNT
	.align		4
.L_9:
        /*0030*/ 	.byte	0x04, 0x2f
        /*0032*/ 	.short	(.L_11 - .L_10)
	.align		4
.L_10:
        /*0034*/ 	.word	index@(_Z21gauss7x7_tiles_kernelPKfPfii)
        /*0038*/ 	.word	0x00000016


	//----- nvinfo : EIATTR_FRAME_SIZE
	.align		4
.L_11:
        /*003c*/ 	.byte	0x04, 0x11
        /*003e*/ 	.short	(.L_13 - .L_12)
	.align		4
.L_12:
        /*0040*/ 	.word	index@(_Z21gauss7x7_tiles_kernelPKfPfii)
        /*0044*/ 	.word	0x00000000


	//----- nvinfo : EIATTR_REGCOUNT
	.align		4
.L_13:
        /*0048*/ 	.byte	0x04, 0x2f
        /*004a*/ 	.short	(.L_15 - .L_14)
	.align		4
.L_14:
        /*004c*/ 	.word	index@(_Z15gauss7x7_kernelPKfPfii)
        /*0050*/ 	.word	0x00000020


	//----- nvinfo : EIATTR_FRAME_SIZE
	.align		4
.L_15:
        /*0054*/ 	.byte	0x04, 0x11
        /*0056*/ 	.short	(.L_17 - .L_16)
	.align		4
.L_16:
        /*0058*/ 	.word	index@(_Z15gauss7x7_kernelPKfPfii)
        /*005c*/ 	.word	0x00000000


	//----- nvinfo : EIATTR_MIN_STACK_SIZE
	.align		4
.L_17:
        /*0060*/ 	.byte	0x04, 0x12
        /*0062*/ 	.short	(.L_19 - .L_18)
	.align		4
.L_18:
        /*0064*/ 	.word	index@(_Z15gauss7x7_kernelPKfPfii)
        /*0068*/ 	.word	0x00000000


	//----- nvinfo : EIATTR_MIN_STACK_SIZE
	.align		4
.L_19:
        /*006c*/ 	.byte	0x04, 0x12
        /*006e*/ 	.short	(.L_21 - .L_20)
	.align		4
.L_20:
        /*0070*/ 	.word	index@(_Z21gauss7x7_tiles_kernelPKfPfii)
        /*0074*/ 	.word	0x00000000


	//----- nvinfo : EIATTR_MIN_STACK_SIZE
	.align		4
.L_21:
        /*0078*/ 	.byte	0x04, 0x12
        /*007a*/ 	.short	(.L_23 - .L_22)
	.align		4
.L_22:
        /*007c*/ 	.word	index@(_Z21gauss5x5_tiles_kernelPKfPfii)
        /*0080*/ 	.word	0x00000000


	//----- nvinfo : EIATTR_MIN_STACK_SIZE
	.align		4
.L_23:
        /*0084*/ 	.byte	0x04, 0x12
        /*0086*/ 	.short	(.L_25 - .L_24)
	.align		4
.L_24:
        /*0088*/ 	.word	index@(_Z15gauss5x5_kernelPKfPfii)
        /*008c*/ 	.word	0x00000000
.L_25:


//--------------------- .nv.compat                --------------------------
	.section	.nv.compat,"",@"SHT_CUDA_COMPAT_INFO"
	.align	4
        /*0000*/ 	.byte	0x02, 0x09, 0x00, 0x00, 0x02, 0x02, 0x01, 0x00, 0x02, 0x05, 0x05, 0x00, 0x03, 0x07, 0x01, 0x01
        /*0010*/ 	.byte	0x02, 0x03, 0x00, 0x00, 0x02, 0x06, 0x01, 0x00, 0x04, 0x0b, 0x08, 0x00, 0x09, 0x00, 0x00, 0x00
        /*0020*/ 	.byte	0x00, 0x00, 0x00, 0x00


//--------------------- .nv.info._Z15gauss7x7_kernelPKfPfii --------------------------
	.section	.nv.info._Z15gauss7x7_kernelPKfPfii,"",@"SHT_CUDA_INFO"
	.sectionflags	@""
	.align	4


	//----- nvinfo : EIATTR_CUDA_API_VERSION
	.align		4
        /*0000*/ 	.byte	0x04, 0x37
        /*0002*/ 	.short	(.L_27 - .L_26)
.L_26:
        /*0004*/ 	.word	0x00000082


	//----- nvinfo : EIATTR_KPARAM_INFO
	.align		4
.L_27:
        /*0008*/ 	.byte	0x04, 0x17
        /*000a*/ 	.short	(.L_29 - .L_28)
.L_28:
        /*000c*/ 	.word	0x00000000
        /*0010*/ 	.short	0x0003
        /*0012*/ 	.short	0x0014
        /*0014*/ 	.byte	0x00, 0xf0, 0x11, 0x00


	//----- nvinfo : EIATTR_KPARAM_INFO
	.align		4
.L_29:
        /*0018*/ 	.byte	0x04, 0x17
        /*001a*/ 	.short	(.L_31 - .L_30)
.L_30:
        /*001c*/ 	.word	0x00000000
        /*0020*/ 	.short	0x0002
        /*0022*/ 	.short	0x0010
        /*0024*/ 	.byte	0x00, 0xf0, 0x11, 0x00


	//----- nvinfo : EIATTR_KPARAM_INFO
	.align		4
.L_31:
        /*0028*/ 	.byte	0x04, 0x17
        /*002a*/ 	.short	(.L_33 - .L_32)
.L_32:
        /*002c*/ 	.word	0x00000000
        /*0030*/ 	.short	0x0001
        /*0032*/ 	.short	0x0008
        /*0034*/ 	.byte	0x00, 0xf5, 0x21, 0x00


	//----- nvinfo : EIATTR_KPARAM_INFO
	.align		4
.L_33:
        /*0038*/ 	.byte	0x04, 0x17
        /*003a*/ 	.short	(.L_35 - .L_34)
.L_34:
        /*003c*/ 	.word	0x00000000
        /*0040*/ 	.short	0x0000
        /*0042*/ 	.short	0x0000
        /*0044*/ 	.byte	0x00, 0xf5, 0x21, 0x00


	//----- nvinfo : EIATTR_SPARSE_MMA_MASK
	.align		4
.L_35:
        /*0048*/ 	.byte	0x03, 0x50
        /*004a*/ 	.short	0x0000


	//----- nvinfo : EIATTR_MAXREG_COUNT
	.align		4
        /*004c*/ 	.byte	0x03, 0x1b
        /*004e*/ 	.short	0x00ff


	//----- nvinfo : EIATTR_MERCURY_ISA_VERSION
	.align		4
        /*0050*/ 	.byte	0x03, 0x5f
        /*0052*/ 	.short	0x0101


	//----- nvinfo : EIATTR_VRC_CTA_INIT_COUNT
	.align		4
        /*0054*/ 	.byte	0x02, 0x4a
	.zero		1
	.zero		1


	//----- nvinfo : EIATTR_EXIT_INSTR_OFFSETS
	.align		4
        /*0058*/ 	.byte	0x04, 0x1c
        /*005a*/ 	.short	(.L_37 - .L_36)


	//   ....[0]....
.L_36:
        /*005c*/ 	.word	0x00000090


	//   ....[1]....
        /*0060*/ 	.word	0x000010f0


	//   ....[2]....
        /*0064*/ 	.word	0x00001160


	//----- nvinfo : EIATTR_CRS_STACK_SIZE
	.align		4
.L_37:
        /*0068*/ 	.byte	0x04, 0x1e
        /*006a*/ 	.short	(.L_39 - .L_38)
.L_38:
        /*006c*/ 	.word	0x00000000


	//----- nvinfo : EIATTR_CBANK_PARAM_SIZE
	.align		4
.L_39:
        /*0070*/ 	.byte	0x03, 0x19
        /*0072*/ 	.short	0x0018


	//----- nvinfo : EIATTR_PARAM_CBANK
	.align		4
        /*0074*/ 	.byte	0x04, 0x0a
        /*0076*/ 	.short	(.L_41 - .L_40)
	.align		4
.L_40:
        /*0078*/ 	.word	index@(.nv.constant0._Z15gauss7x7_kernelPKfPfii)
        /*007c*/ 	.short	0x0380
        /*007e*/ 	.short	0x0018


	//----- nvinfo : EIATTR_SW_WAR
	.align		4
.L_41:
        /*0080*/ 	.byte	0x04, 0x36
        /*0082*/ 	.short	(.L_43 - .L_42)
.L_42:
        /*0084*/ 	.word	0x00000008
.L_43:


//--------------------- .nv.info._Z21gauss7x7_tiles_kernelPKfPfii --------------------------
	.section	.nv.info._Z21gauss7x7_tiles_kernelPKfPfii,"",@"SHT_CUDA_INFO"
	.sectionflags	@""
	.align	4


	//----- nvinfo : EIATTR_CUDA_API_VERSION
	.align		4
        /*0000*/ 	.byte	0x04, 0x37
        /*0002*/ 	.short	(.L_45 - .L_44)
.L_44:
        /*0004*/ 	.word	0x00000082


	//----- nvinfo : EIATTR_KPARAM_INFO
	.align		4
.L_45:
        /*0008*/ 	.byte	0x04, 0x17
        /*000a*/ 	.short	(.L_47 - .L_46)
.L_46:
        /*000c*/ 	.word	0x00000000
        /*0010*/ 	.short	0x0003
        /*0012*/ 	.short	0x0014
        /*0014*/ 	.byte	0x00, 0xf0, 0x11, 0x00


	//----- nvinfo : EIATTR_KPARAM_INFO
	.align		4
.L_47:
        /*0018*/ 	.byte	0x04, 0x17
        /*001a*/ 	.short	(.L_49 - .L_48)
.L_48:
        /*001c*/ 	.word	0x00000000
        /*0020*/ 	.short	0x0002
        /*0022*/ 	.short	0x0010
        /*0024*/ 	.byte	0x00, 0xf0, 0x11, 0x00


	//----- nvinfo : EIATTR_KPARAM_INFO
	.align		4
.L_49:
        /*0028*/ 	.byte	0x04, 0x17
        /*002a*/ 	.short	(.L_51 - .L_50)
.L_50:
        /*002c*/ 	.word	0x00000000
        /*0030*/ 	.short	0x0001
        /*0032*/ 	.short	0x0008
        /*0034*/ 	.byte	0x00, 0xf5, 0x21, 0x00


	//----- nvinfo : EIATTR_KPARAM_INFO
	.align		4
.L_51:
        /*0038*/ 	.byte	0x04, 0x17
        /*003a*/ 	.short	(.L_53 - .L_52)
.L_52:
        /*003c*/ 	.word	0x00000000
        /*0040*/ 	.short	0x0000
        /*0042*/ 	.short	0x0000
        /*0044*/ 	.byte	0x00, 0xf5, 0x21, 0x00


	//----- nvinfo : EIATTR_SPARSE_MMA_MASK
	.align		4
.L_53:
        /*0048*/ 	.byte	0x03, 0x50
        /*004a*/ 	.short	0x0000


	//----- nvinfo : EIATTR_MAXREG_COUNT
	.align		4
        /*004c*/ 	.byte	0x03, 0x1b
        /*004e*/ 	.short	0x00ff


	//----- nvinfo : EIATTR_NUM_BARRIERS
	.align		4
        /*0050*/ 	.byte	0x02, 0x4c
        /*0052*/ 	.byte	0x01
	.zero		1


	//----- nvinfo : EIATTR_MERCURY_ISA_VERSION
	.align		4
        /*0054*/ 	.byte	0x03, 0x5f
        /*0056*/ 	.short	0x0101


	//----- nvinfo : EIATTR_VRC_CTA_INIT_COUNT
	.align		4
        /*0058*/ 	.byte	0x02, 0x4a
	.zero		1
	.zero		1


	//----- nvinfo : EIATTR_EXIT_INSTR_OFFSETS
	.align		4
        /*005c*/ 	.byte	0x04, 0x1c
        /*005e*/ 	.short	(.L_55 - .L_54)


	//   ....[0]....
.L_54:
        /*0060*/ 	.word	0x00000340


	//   ....[1]....
        /*0064*/ 	.word	0x00000af0


	//----- nvinfo : EIATTR_CBANK_PARAM_SIZE
	.align		4
.L_55:
        /*0068*/ 	.byte	0x03, 0x19
        /*006a*/ 	.short	0x0018


	//----- nvinfo : EIATTR_PARAM_CBANK
	.align		4
        /*006c*/ 	.byte	0x04, 0x0a
        /*006e*/ 	.short	(.L_57 - .L_56)
	.align		4
.L_56:
        /*0070*/ 	.word	index@(.nv.constant0._Z21gauss7x7_tiles_kernelPKfPfii)
        /*0074*/ 	.short	0x0380
        /*0076*/ 	.short	0x0018


	//----- nvinfo : EIATTR_SW_WAR
	.align		4
.L_57:
        /*0078*/ 	.byte	0x04, 0x36
        /*007a*/ 	.short	(.L_59 - .L_58)
.L_58:
        /*007c*/ 	.word	0x00000008
.L_59:


//--------------------- .nv.info._Z21gauss5x5_tiles_kernelPKfPfii --------------------------
	.section	.nv.info._Z21gauss5x5_tiles_kernelPKfPfii,"",@"SHT_CUDA_INFO"
	.sectionflags	@""
	.align	4


	//----- nvinfo : EIATTR_CUDA_API_VERSION
	.align		4
        /*0000*/ 	.byte	0x04, 0x37
        /*0002*/ 	.short	(.L_61 - .L_60)
.L_60:
        /*0004*/ 	.word	0x00000082


	//----- nvinfo : EIATTR_KPARAM_INFO
	.align		4
.L_61:
        /*0008*/ 	.byte	0x04, 0x17
        /*000a*/ 	.short	(.L_63 - .L_62)
.L_62:
        /*000c*/ 	.word	0x00000000
        /*0010*/ 	.short	0x0003
        /*0012*/ 	.short	0x0014
        /*0014*/ 	.byte	0x00, 0xf0, 0x11, 0x00


	//----- nvinfo : EIATTR_KPARAM_INFO
	.align		4
.L_63:
        /*0018*/ 	.byte	0x04, 0x17
        /*001a*/ 	.short	(.L_65 - .L_64)
.L_64:
        /*001c*/ 	.word	0x00000000
        /*0020*/ 	.short	0x0002
        /*0022*/ 	.short	0x0010
        /*0024*/ 	.byte	0x00, 0xf0, 0x11, 0x00


	//----- nvinfo : EIATTR_KPARAM_INFO
	.align		4
.L_65:
        /*0028*/ 	.byte	0x04, 0x17
        /*002a*/ 	.short	(.L_67 - .L_66)
.L_66:
        /*002c*/ 	.word	0x00000000
        /*0030*/ 	.short	0x0001
        /*0032*/ 	.short	0x0008
        /*0034*/ 	.byte	0x00, 0xf5, 0x21, 0x00


	//----- nvinfo : EIATTR_KPARAM_INFO
	.align		4
.L_67:
        /*0038*/ 	.byte	0x04, 0x17
        /*003a*/ 	.short	(.L_69 - .L_68)
.L_68:
        /*003c*/ 	.word	0x00000000
        /*0040*/ 	.short	0x0000
        /*0042*/ 	.short	0x0000
        /*0044*/ 	.byte	0x00, 0xf5, 0x21, 0x00


	//----- nvinfo : EIATTR_SPARSE_MMA_MASK
	.align		4
.L_69:
        /*0048*/ 	.byte	0x03, 0x50
        /*004a*/ 	.short	0x0000


	//----- nvinfo : EIATTR_MAXREG_COUNT
	.align		4
        /*004c*/ 	.byte	0x03, 0x1b
        /*004e*/ 	.short	0x00ff


	//----- nvinfo : EIATTR_NUM_BARRIERS
	.align		4
        /*0050*/ 	.byte	0x02, 0x4c
        /*0052*/ 	.byte	0x01
	.zero		1


	//----- nvinfo : EIATTR_MERCURY_ISA_VERSION
	.align		4
        /*0054*/ 	.byte	0x03, 0x5f
        /*0056*/ 	.short	0x0101


	//----- nvinfo : EIATTR_VRC_CTA_INIT_COUNT
	.align		4
        /*0058*/ 	.byte	0x02, 0x4a
	.zero		1
	.zero		1


	//----- nvinfo : EIATTR_EXIT_INSTR_OFFSETS
	.align		4
        /*005c*/ 	.byte	0x04, 0x1c
        /*005e*/ 	.short	(.L_71 - .L_70)


	//   ....[0]....
.L_70:
        /*0060*/ 	.word	0x00000350


	//   ....[1]....
        /*0064*/ 	.word	0x00000780


	//----- nvinfo : EIATTR_CBANK_PARAM_SIZE
	.align		4
.L_71:
        /*0068*/ 	.byte	0x03, 0x19
        /*006a*/ 	.short	0x0018


	//----- nvinfo : EIATTR_PARAM_CBANK
	.align		4
        /*006c*/ 	.byte	0x04, 0x0a
        /*006e*/ 	.short	(.L_73 - .L_72)
	.align		4
.L_72:
        /*0070*/ 	.word	index@(.nv.constant0._Z21gauss5x5_tiles_kernelPKfPfii)
        /*0074*/ 	.short	0x0380
        /*0076*/ 	.short	0x0018


	//----- nvinfo : EIATTR_SW_WAR
	.align		4
.L_73:
        /*0078*/ 	.byte	0x04, 0x36
        /*007a*/ 	.short	(.L_75 - .L_74)
.L_74:
        /*007c*/ 	.word	0x00000008
.L_75:


//--------------------- .nv.info._Z15gauss5x5_kernelPKfPfii --------------------------
	.section	.nv.info._Z15gauss5x5_kernelPKfPfii,"",@"SHT_CUDA_INFO"
	.sectionflags	@""
	.align	4


	//----- nvinfo : EIATTR_CUDA_API_VERSION
	.align		4
        /*0000*/ 	.byte	0x04, 0x37
        /*0002*/ 	.short	(.L_77 - .L_76)
.L_76:
        /*0004*/ 	.word	0x00000082


	//----- nvinfo : EIATTR_KPARAM_INFO
	.align		4
.L_77:
        /*0008*/ 	.byte	0x04, 0x17
        /*000a*/ 	.short	(.L_79 - .L_78)
.L_78:
        /*000c*/ 	.word	0x00000000
        /*0010*/ 	.short	0x0003
        /*0012*/ 	.short	0x0014
        /*0014*/ 	.byte	0x00, 0xf0, 0x11, 0x00


	//----- nvinfo : EIATTR_KPARAM_INFO
	.align		4
.L_79:
        /*0018*/ 	.byte	0x04, 0x17
        /*001a*/ 	.short	(.L_81 - .L_80)
.L_80:
        /*001c*/ 	.word	0x00000000
        /*0020*/ 	.short	0x0002
        /*0022*/ 	.short	0x0010
        /*0024*/ 	.byte	0x00, 0xf0, 0x11, 0x00


	//----- nvinfo : EIATTR_KPARAM_INFO
	.align		4
.L_81:
        /*0028*/ 	.byte	0x04, 0x17
        /*002a*/ 	.short	(.L_83 - .L_82)
.L_82:
        /*002c*/ 	.word	0x00000000
        /*0030*/ 	.short	0x0001
        /*0032*/ 	.short	0x0008
        /*0034*/ 	.byte	0x00, 0xf5, 0x21, 0x00


	//----- nvinfo : EIATTR_KPARAM_INFO
	.align		4
.L_83:
        /*0038*/ 	.byte	0x04, 0x17
        /*003a*/ 	.short	(.L_85 - .L_84)
.L_84:
        /*003c*/ 	.word	0x00000000
        /*0040*/ 	.short	0x0000
        /*0042*/ 	.short	0x0000
        /*0044*/ 	.byte	0x00, 0xf5, 0x21, 0x00


	//----- nvinfo : EIATTR_SPARSE_MMA_MASK
	.align		4
.L_85:
        /*0048*/ 	.byte	0x03, 0x50
        /*004a*/ 	.short	0x0000


	//----- nvinfo : EIATTR_MAXREG_COUNT
	.align		4
        /*004c*/ 	.byte	0x03, 0x1b
        /*004e*/ 	.short	0x00ff


	//----- nvinfo : EIATTR_MERCURY_ISA_VERSION
	.align		4
        /*0050*/ 	.byte	0x03, 0x5f
        /*0052*/ 	.short	0x0101


	//----- nvinfo : EIATTR_VRC_CTA_INIT_COUNT
	.align		4
        /*0054*/ 	.byte	0x02, 0x4a
	.zero		1
	.zero		1


	//----- nvinfo : EIATTR_EXIT_INSTR_OFFSETS
	.align		4
        /*0058*/ 	.byte	0x04, 0x1c
        /*005a*/ 	.short	(.L_87 - .L_86)


	//   ....[0]....
.L_86:
        /*005c*/ 	.word	0x00000090


	//   ....[1]....
        /*0060*/ 	.word	0x00000a80


	//   ....[2]....
        /*0064*/ 	.word	0x00000af0


	//----- nvinfo : EIATTR_CRS_STACK_SIZE
	.align		4
.L_87:
        /*0068*/ 	.byte	0x04, 0x1e
        /*006a*/ 	.short	(.L_89 - .L_88)
.L_88:
        /*006c*/ 	.word	0x00000000


	//----- nvinfo : EIATTR_CBANK_PARAM_SIZE
	.align		4
.L_89:
        /*0070*/ 	.byte	0x03, 0x19
        /*0072*/ 	.short	0x0018


	//----- nvinfo : EIATTR_PARAM_CBANK
	.align		4
        /*0074*/ 	.byte	0x04, 0x0a
        /*0076*/ 	.short	(.L_91 - .L_90)
	.align		4
.L_90:
        /*0078*/ 	.word	index@(.nv.constant0._Z15gauss5x5_kernelPKfPfii)
        /*007c*/ 	.short	0x0380
        /*007e*/ 	.short	0x0018


	//----- nvinfo : EIATTR_SW_WAR
	.align		4
.L_91:
        /*0080*/ 	.byte	0x04, 0x36
        /*0082*/ 	.short	(.L_93 - .L_92)
.L_92:
        /*0084*/ 	.word	0x00000008
.L_93:


//--------------------- .nv.callgraph             --------------------------
	.section	.nv.callgraph,"",@"SHT_CUDA_CALLGRAPH"
	.align	4
	.sectionentsize	8
	.align		4
        /*0000*/ 	.word	0x00000000
	.align		4
        /*0004*/ 	.word	0xffffffff
	.align		4
        /*0008*/ 	.word	0x00000000
	.align		4
        /*000c*/ 	.word	0xfffffffe
	.align		4
        /*0010*/ 	.word	0x00000000
	.align		4
        /*0014*/ 	.word	0xfffffffd
	.align		4
        /*0018*/ 	.word	0x00000000
	.align		4
        /*001c*/ 	.word	0xfffffffc


//--------------------- .nv.constant3             --------------------------
	.section	.nv.constant3,"a",@progbits
	.align	4
.nv.constant3:
	.type		kernel_gauss5x5,@object
	.size		kernel_gauss5x5,(kernel_gauss7x7 - kernel_gauss5x5)
kernel_gauss5x5:
        /*0000*/ 	.byte	0xe4, 0x93, 0x42, 0x3b, 0x3f, 0x02, 0x5a, 0x3c, 0xbd, 0xb7, 0xb3, 0x3c, 0x3f, 0x02, 0x5a, 0x3c
        /*0010*/ 	.byte	0xe4, 0x93, 0x42, 0x3b, 0x3f, 0x02, 0x5a, 0x3c, 0x19, 0x43, 0x74, 0x3d, 0x27, 0x5c, 0xc9, 0x3d
        /*0020*/ 	.byte	0x19, 0x43, 0x74, 0x3d, 0x3f, 0x02, 0x5a, 0x3c, 0xbd, 0xb7, 0xb3, 0x3c, 0x27, 0x5c, 0xc9, 0x3d
        /*0030*/ 	.byte	0x54, 0xfe, 0x25, 0x3e, 0x27, 0x5c, 0xc9, 0x3d, 0xbd, 0xb7, 0xb3, 0x3c, 0x3f, 0x02, 0x5a, 0x3c
        /*0040*/ 	.byte	0x19, 0x43, 0x74, 0x3d, 0x27, 0x5c, 0xc9, 0x3d, 0x19, 0x43, 0x74, 0x3d, 0x3f, 0x02, 0x5a, 0x3c
        /*0050*/ 	.byte	0xe4, 0x93, 0x42, 0x3b, 0x3f, 0x02, 0x5a, 0x3c, 0xbd, 0xb7, 0xb3, 0x3c, 0x3f, 0x02, 0x5a, 0x3c
        /*0060*/ 	.byte	0xe4, 0x93, 0x42, 0x3b
	.type		kernel_gauss7x7,@object
	.size		kernel_gauss7x7,(.L_1 - kernel_gauss7x7)
kernel_gauss7x7:
        /*0064*/ 	.byte	0x0e, 0xd6, 0xa4, 0x37, 0x22, 0x0a, 0x7b, 0x39, 0x90, 0xa2, 0x8c, 0x3a, 0x20, 0xde, 0xe7, 0x3a
        /* <DEDUP_REMOVED lines=11> */
        /*0124*/ 	.byte	0x0e, 0xd6, 0xa4, 0x37
.L_1:


//--------------------- .text._Z15gauss7x7_kernelPKfPfii --------------------------
	.section	.text._Z15gauss7x7_kernelPKfPfii,"ax",@progbits
	.align	128
        .global         _Z15gauss7x7_kernelPKfPfii
        .type           _Z15gauss7x7_kernelPKfPfii,@function
        .size           _Z15gauss7x7_kernelPKfPfii,(.L_x_6 - _Z15gauss7x7_kernelPKfPfii)
        .other          _Z15gauss7x7_kernelPKfPfii,@"STO_CUDA_ENTRY STV_DEFAULT"
_Z15gauss7x7_kernelPKfPfii:
.text._Z15gauss7x7_kernelPKfPfii:
[----:B------:R-:W-:Y:S01]  /*0000*/  LDC R1, c[0x0][0x37c] ;  /* 0x0000df00ff017b82 */ /* 0x000fe20000000800 */
[----:B------:R-:W0:Y:S07]  /*0010*/  S2R R3, SR_TID.X ;  /* 0x0000000000037919 */ /* 0x000e2e0000002100 */
[----:B------:R-:W1:Y:S08]  /*0020*/  LDC.64 R14, c[0x0][0x390] ;  /* 0x0000e400ff0e7b82 */ /* 0x000e700000000a00 */
[----:B------:R-:W0:Y:S08]  /*0030*/  S2UR UR4, SR_CTAID.X ;  /* 0x00000000000479c3 */ /* 0x000e300000002500 */
[----:B------:R-:W0:Y:S01]  /*0040*/  LDC R0, c[0x0][0x360] ;  /* 0x0000d800ff007b82 */ /* 0x000e220000000800 */
[----:B-1----:R-:W-:Y:S01]  /*0050*/  LEA R4, R14, R14, 0x1 ;  /* 0x0000000e0e047211 */ /* 0x002fe200078e08ff */
[----:B0-----:R-:W-:-:S04]  /*0060*/  IMAD R0, R0, UR4, R3 ;  /* 0x0000000400007c24 */ /* 0x001fc8000f8e0203 */
[----:B------:R-:W-:-:S05]  /*0070*/  IMAD R3, R4, R15, RZ ;  /* 0x0000000f04037224 */ /* 0x000fca00078e02ff */
[----:B------:R-:W-:-:S13]  /*0080*/  ISETP.GE.U32.AND P0, PT, R0, R3, PT ;  /* 0x000000030000720c */ /* 0x000fda0003f06070 */
[----:B------:R-:W-:Y:S05]  /*0090*/  @P0 EXIT ;  /* 0x000000000000094d */ /* 0x000fea0003800000 */
[----:B------:R-:W0:Y:S01]  /*00a0*/  I2F.U32.RP R5, R4 ;  /* 0x0000000400057306 */ /* 0x000e220000209000 */
[----:B------:R-:W-:Y:S01]  /*00b0*/  IADD3 R9, PT, PT, RZ, -R4, RZ ;  /* 0x80000004ff097210 */ /* 0x000fe20007ffe0ff */
[----:B------:R-:W1:Y:S01]  /*00c0*/  LDCU.64 UR4, c[0x0][0x358] ;  /* 0x00006b00ff0477ac */ /* 0x000e620008000a00 */
[----:B------:R-:W-:Y:S02]  /*00d0*/  ISETP.NE.U32.AND P2, PT, R4, RZ, PT ;  /* 0x000000ff0400720c */ /* 0x000fe40003f45070 */
[----:B------:R-:W-:-:S03]  /*00e0*/  IADD3 R15, PT, PT, R15, -0x3, RZ ;  /* 0xfffffffd0f0f7810 */ /* 0x000fc60007ffe0ff */
[----:B------:R-:W2:Y:S08]  /*00f0*/  I2F.U32.RP R7, R14 ;  /* 0x0000000e00077306 */ /* 0x000eb00000209000 */
[----:B0-----:R-:W0:Y:S08]  /*0100*/  MUFU.RCP R5, R5 ;  /* 0x0000000500057308 */ /* 0x001e300000001000 */
[----:B--2---:R-:W-:Y:S01]  /*0110*/  MUFU.RCP R7, R7 ;  /* 0x0000000700077308 */ /* 0x004fe20000001000 */
[----:B0-----:R-:W-:-:S07]  /*0120*/  IADD3 R2, PT, PT, R5, 0xffffffe, RZ ;  /* 0x0ffffffe05027810 */ /* 0x001fce0007ffe0ff */
[----:B------:R0:W2:Y:S02]  /*0130*/  F2I.FTZ.U32.TRUNC.NTZ R3, R2 ;  /* 0x0000000200037305 */ /* 0x0000a4000021f000 */
[----:B0-----:R-:W-:Y:S02]  /*0140*/  HFMA2 R2, -RZ, RZ, 0, 0 ;  /* 0x00000000ff027431 */ /* 0x001fe400000001ff */
[----:B--2---:R-:W-:-:S04]  /*0150*/  IMAD R9, R9, R3, RZ ;  /* 0x0000000309097224 */ /* 0x004fc800078e02ff */
[----:B------:R-:W-:Y:S01]  /*0160*/  IMAD.HI.U32 R3, R3, R9, R2 ;  /* 0x0000000903037227 */ /* 0x000fe200078e0002 */
[----:B------:R-:W-:-:S05]  /*0170*/  IADD3 R2, PT, PT, R7, 0xffffffe, RZ ;  /* 0x0ffffffe07027810 */ /* 0x000fca0007ffe0ff */
[----:B------:R-:W-:-:S05]  /*0180*/  IMAD.HI.U32 R6, R3, R0, RZ ;  /* 0x0000000003067227 */ /* 0x000fca00078e00ff */
[----:B------:R-:W-:-:S05]  /*0190*/  IADD3 R3, PT, PT, -R6, RZ, RZ ;  /* 0x000000ff06037210 */ /* 0x000fca0007ffe1ff */
[----:B------:R-:W-:Y:S02]  /*01a0*/  IMAD R5, R4, R3, R0 ;  /* 0x0000000304057224 */ /* 0x000fe400078e0200 */
[----:B------:R0:W2:Y:S03]  /*01b0*/  F2I.FTZ.U32.TRUNC.NTZ R3, R2 ;  /* 0x0000000200037305 */ /* 0x0000a6000021f000 */
[----:B------:R-:W-:Y:S02]  /*01c0*/  ISETP.GE.U32.AND P0, PT, R5, R4, PT ;  /* 0x000000040500720c */ /* 0x000fe40003f06070 */
[----:B0-----:R-:W-:Y:S02]  /*01d0*/  MOV R2, RZ ;  /* 0x000000ff00027202 */ /* 0x001fe40000000f00 */
[----:B--2---:R-:W-:-:S09]  /*01e0*/  IADD3 R7, PT, PT, RZ, -R3, RZ ;  /* 0x80000003ff077210 */ /* 0x004fd20007ffe0ff */
[----:B------:R-:W-:Y:S02]  /*01f0*/  @P0 IADD3 R5, PT, PT, -R4, R5, RZ ;  /* 0x0000000504050210 */ /* 0x000fe40007ffe1ff */
[----:B------:R-:W-:Y:S01]  /*0200*/  @P0 IADD3 R6, PT, PT, R6, 0x1, RZ ;  /* 0x0000000106060810 */ /* 0x000fe20007ffe0ff */
[----:B------:R-:W-:Y:S01]  /*0210*/  IMAD R7, R7, R14, RZ ;  /* 0x0000000e07077224 */ /* 0x000fe200078e02ff */
[----:B------:R-:W-:-:S03]  /*0220*/  ISETP.GE.U32.AND P1, PT, R5, R4, PT ;  /* 0x000000040500720c */ /* 0x000fc60003f26070 */
[----:B------:R-:W-:-:S10]  /*0230*/  IMAD.HI.U32 R2, R3, R7, R2 ;  /* 0x0000000703027227 */ /* 0x000fd400078e0002 */
[----:B------:R-:W-:Y:S02]  /*0240*/  @P1 IADD3 R6, PT, PT, R6, 0x1, RZ ;  /* 0x0000000106061810 */ /* 0x000fe40007ffe0ff */
[----:B------:R-:W-:Y:S02]  /*0250*/  @!P2 LOP3.LUT R6, RZ, R4, RZ, 0x33, !PT ;  /* 0x00000004ff06a212 */ /* 0x000fe400078e33ff */
[----:B------:R-:W-:-:S03]  /*0260*/  ISETP.NE.U32.AND P1, PT, R14, RZ, PT ;  /* 0x000000ff0e00720c */ /* 0x000fc60003f25070 */
[----:B------:R-:W-:-:S04]  /*0270*/  IMAD R5, R6, R14, RZ ;  /* 0x0000000e06057224 */ /* 0x000fc800078e02ff */
[----:B------:R-:W-:Y:S01]  /*0280*/  IMAD R5, R5, -0x3, R0 ;  /* 0xfffffffd05057824 */ /* 0x000fe200078e0200 */
[----:B------:R-:W-:-:S03]  /*0290*/  IADD3 R0, PT, PT, R14, -0x3, RZ ;  /* 0xfffffffd0e007810 */ /* 0x000fc60007ffe0ff */
[----:B------:R-:W-:-:S05]  /*02a0*/  IMAD.HI.U32 R2, R2, R5, RZ ;  /* 0x0000000502027227 */ /* 0x000fca00078e00ff */
[----:B------:R-:W-:-:S05]  /*02b0*/  IADD3 R2, PT, PT, -R2, RZ, RZ ;  /* 0x000000ff02027210 */ /* 0x000fca0007ffe1ff */
[----:B------:R-:W-:-:S05]  /*02c0*/  IMAD R3, R14, R2, R5 ;  /* 0x000000020e037224 */ /* 0x000fca00078e0205 */
[----:B------:R-:W-:-:S13]  /*02d0*/  ISETP.GE.U32.AND P0, PT, R3, R14, PT ;  /* 0x0000000e0300720c */ /* 0x000fda0003f06070 */
[----:B------:R-:W-:-:S04]  /*02e0*/  @P0 IADD3 R3, PT, PT, R3, -R14, RZ ;  /* 0x8000000e03030210 */ /* 0x000fc80007ffe0ff */
[----:B------:R-:W-:-:S13]  /*02f0*/  ISETP.GE.U32.AND P0, PT, R3, R14, PT ;  /* 0x0000000e0300720c */ /* 0x000fda0003f06070 */
[-C--:B------:R-:W-:Y:S02]  /*0300*/  @P0 IADD3 R3, PT, PT, R3, -R14.reuse, RZ ;  /* 0x8000000e03030210 */ /* 0x080fe40007ffe0ff */
[----:B------:R-:W-:Y:S02]  /*0310*/  ISETP.GE.U32.AND P0, PT, R6, R15, PT ;  /* 0x0000000f0600720c */ /* 0x000fe40003f06070 */
[----:B------:R-:W-:-:S04]  /*0320*/  @!P1 LOP3.LUT R3, RZ, R14, RZ, 0x33, !PT ;  /* 0x0000000eff039212 */ /* 0x000fc800078e33ff */
[----:B------:R-:W-:Y:S02]  /*0330*/  ISETP.GE.U32.OR P0, PT, R3, R0, P0 ;  /* 0x000000000300720c */ /* 0x000fe40000706470 */
[----:B------:R-:W-:-:S04]  /*0340*/  VIMNMX.U32 R3, PT, PT, R6, R3, PT ;  /* 0x0000000306037248 */ /* 0x000fc80003fe0000 */
[----:B------:R-:W-:Y:S02]  /*0350*/  ISETP.LT.U32.OR P0, PT, R3, 0x3, P0 ;  /* 0x000000030300780c */ /* 0x000fe40000701470 */
[----:B------:R-:W-:-:S05]  /*0360*/  SHF.L.U32 R3, R14, 0x2, RZ ;  /* 0x000000020e037819 */ /* 0x000fca00000006ff */
[----:B------:R-:W-:-:S06]  /*0370*/  IMAD R0, R6, R3, R5 ;  /* 0x0000000306007224 */ /* 0x000fcc00078e0205 */
[----:B-1----:R-:W-:Y:S05]  /*0380*/  @P0 BRA `(.L_x_0) ;  /* 0x0000000c005c0947 */ /* 0x002fea0003800000 */
[----:B------:R-:W0:Y:S01]  /*0390*/  LDC.64 R12, c[0x0][0x380] ;  /* 0x0000e000ff0c7b82 */ /* 0x000e220000000a00 */
[----:B------:R-:W-:Y:S01]  /*03a0*/  IMAD R2, R14, -0xc, R0 ;  /* 0xfffffff40e027824 */ /* 0x000fe200078e0200 */
[----:B------:R-:W1:Y:S04]  /*03b0*/  LDCU UR6, c[0x3][0x64] ;  /* 0x00c00c80ff0677ac */ /* 0x000e680008000800 */
[C---:B------:R-:W-:Y:S01]  /*03c0*/  IADD3 R21, PT, PT, R2.reuse, -0x3, RZ ;  /* 0xfffffffd02157810 */ /* 0x040fe20007ffe0ff */
[----:B------:R-:W2:Y:S01]  /*03d0*/  LDCU.64 UR8, c[0x3][0x68] ;  /* 0x00c00d00ff0877ac */ /* 0x000ea20008000a00 */
[C---:B------:R-:W-:Y:S02]  /*03e0*/  IADD3 R5, PT, PT, R2.reuse, -0x2, RZ ;  /* 0xfffffffe02057810 */ /* 0x040fe40007ffe0ff */
[----:B------:R-:W-:Y:S01]  /*03f0*/  IADD3 R7, PT, PT, R2, -0x1, RZ ;  /* 0xffffffff02077810 */ /* 0x000fe20007ffe0ff */
[----:B------:R-:W3:Y:S01]  /*0400*/  LDCU.128 UR12, c[0x3][0x70] ;  /* 0x00c00e00ff0c77ac */ /* 0x000ee20008000c00 */
[----:B0-----:R-:W-:-:S04]  /*0410*/  IMAD.WIDE.U32 R10, R21, 0x4, R12 ;  /* 0x00000004150a7825 */ /* 0x001fc800078e000c */
[--C-:B------:R-:W-:Y:S02]  /*0420*/  IMAD.WIDE.U32 R4, R5, 0x4, R12.reuse ;  /* 0x0000000405047825 */ /* 0x100fe400078e000c */
[----:B------:R0:W1:Y:S02]  /*0430*/  LDG.E.CONSTANT R10, desc[UR4][R10.64] ;  /* 0x000000040a0a7981 */ /* 0x000064000c1e9900 */
[--C-:B------:R-:W-:Y:S02]  /*0440*/  IMAD.WIDE.U32 R6, R7, 0x4, R12.reuse ;  /* 0x0000000407067825 */ /* 0x100fe400078e000c */
[----:B------:R4:W2:Y:S04]  /*0450*/  LDG.E.CONSTANT R17, desc[UR4][R4.64] ;  /* 0x0000000404117981 */ /* 0x0008a8000c1e9900 */
[----:B------:R5:W3:Y:S01]  /*0460*/  LDG.E.CONSTANT R16, desc[UR4][R6.64] ;  /* 0x0000000406107981 */ /* 0x000ae2000c1e9900 */
[C---:B------:R-:W-:Y:S01]  /*0470*/  IADD3 R25, PT, PT, R2.reuse, 0x1, RZ ;  /* 0x0000000102197810 */ /* 0x040fe20007ffe0ff */
[C---:B------:R-:W-:Y:S01]  /*0480*/  IMAD.WIDE.U32 R8, R2.reuse, 0x4, R12 ;  /* 0x0000000402087825 */ /* 0x040fe200078e000c */
[----:B------:R-:W-:-:S03]  /*0490*/  IADD3 R29, PT, PT, R2, 0x2, RZ ;  /* 0x00000002021d7810 */ /* 0x000fc60007ffe0ff */
[--C-:B------:R-:W-:Y:S01]  /*04a0*/  IMAD.WIDE.U32 R24, R25, 0x4, R12.reuse ;  /* 0x0000000419187825 */ /* 0x100fe200078e000c */
[----:B------:R-:W3:Y:S03]  /*04b0*/  LDG.E.CONSTANT R19, desc[UR4][R8.64] ;  /* 0x0000000408137981 */ /* 0x000ee6000c1e9900 */
[----:B------:R-:W-:Y:S01]  /*04c0*/  IMAD.WIDE.U32 R28, R29, 0x4, R12 ;  /* 0x000000041d1c7825 */ /* 0x000fe200078e000c */
[----:B------:R-:W3:Y:S01]  /*04d0*/  LDG.E.CONSTANT R18, desc[UR4][R24.64] ;  /* 0x0000000418127981 */ /* 0x000ee2000c1e9900 */
[----:B0-----:R-:W-:-:S03]  /*04e0*/  IADD3 R11, PT, PT, R2, 0x3, RZ ;  /* 0x00000003020b7810 */ /* 0x001fc60007ffe0ff */
[----:B------:R-:W3:Y:S01]  /*04f0*/  LDG.E.CONSTANT R15, desc[UR4][R28.64] ;  /* 0x000000041c0f7981 */ /* 0x000ee2000c1e9900 */
[----:B------:R-:W-:Y:S01]  /*0500*/  IADD3 R21, PT, PT, R3, R21, RZ ;  /* 0x0000001503157210 */ /* 0x000fe20007ffe0ff */
[----:B----4-:R-:W-:-:S04]  /*0510*/  IMAD.WIDE.U32 R4, R11, 0x4, R12 ;  /* 0x000000040b047825 */ /* 0x010fc800078e000c */
[C---:B------:R-:W-:Y:S01]  /*0520*/  IMAD.WIDE.U32 R22, R21.reuse, 0x4, R12 ;  /* 0x0000000415167825 */ /* 0x040fe200078e000c */
[----:B------:R0:W4:Y:S01]  /*0530*/  LDG.E.CONSTANT R20, desc[UR4][R4.64] ;  /* 0x0000000404147981 */ /* 0x000122000c1e9900 */
[----:B------:R-:W-:-:S04]  /*0540*/  IADD3 R27, PT, PT, R21, 0x1, RZ ;  /* 0x00000001151b7810 */ /* 0x000fc80007ffe0ff */
[----:B------:R-:W4:Y:S01]  /*0550*/  LDG.E.CONSTANT R22, desc[UR4][R22.64] ;  /* 0x0000000416167981 */ /* 0x000f22000c1e9900 */
[----:B-----5:R-:W-:Y:S01]  /*0560*/  IADD3 R7, PT, PT, R21, 0x2, RZ ;  /* 0x0000000215077810 */ /* 0x020fe20007ffe0ff */
[----:B------:R-:W-:-:S04]  /*0570*/  IMAD.WIDE.U32 R26, R27, 0x4, R12 ;  /* 0x000000041b1a7825 */ /* 0x000fc800078e000c */
[----:B0-----:R-:W-:Y:S02]  /*0580*/  IMAD.WIDE.U32 R4, R7, 0x4, R12 ;  /* 0x0000000407047825 */ /* 0x001fe400078e000c */
[----:B------:R-:W5:Y:S04]  /*0590*/  LDG.E.CONSTANT R26, desc[UR4][R26.64] ;  /* 0x000000041a1a7981 */ /* 0x000f68000c1e9900 */
[----:B------:R0:W5:Y:S01]  /*05a0*/  LDG.E.CONSTANT R25, desc[UR4][R4.64] ;  /* 0x0000000404197981 */ /* 0x000162000c1e9900 */
[----:B------:R-:W-:-:S04]  /*05b0*/  IADD3 R7, PT, PT, -R14, RZ, RZ ;  /* 0x000000ff0e077210 */ /* 0x000fc80007ffe1ff */
[----:B------:R-:W-:-:S05]  /*05c0*/  LEA R7, R7, R0, 0x3 ;  /* 0x0000000007077211 */ /* 0x000fca00078e18ff */
[----:B0-----:R-:W-:-:S05]  /*05d0*/  IMAD.WIDE.U32 R4, R7, 0x4, R12 ;  /* 0x0000000407047825 */ /* 0x001fca00078e000c */
[----:B------:R0:W5:Y:S01]  /*05e0*/  LDG.E.CONSTANT R24, desc[UR4][R4.64] ;  /* 0x0000000404187981 */ /* 0x000162000c1e9900 */
[C---:B------:R-:W-:Y:S02]  /*05f0*/  IADD3 R7, PT, PT, R21.reuse, 0x4, RZ ;  /* 0x0000000415077810 */ /* 0x040fe40007ffe0ff */
[----:B------:R-:W-:-:S03]  /*0600*/  IADD3 R9, PT, PT, R21, 0x5, RZ ;  /* 0x0000000515097810 */ /* 0x000fc60007ffe0ff */
[----:B0-----:R-:W-:Y:S01]  /*0610*/  IMAD.WIDE.U32 R4, R7, 0x4, R12 ;  /* 0x0000000407047825 */ /* 0x001fe200078e000c */
[----:B------:R-:W-:-:S03]  /*0620*/  IADD3 R7, PT, PT, R21, 0x6, RZ ;  /* 0x0000000615077810 */ /* 0x000fc60007ffe0ff */
[--C-:B------:R-:W-:Y:S01]  /*0630*/  IMAD.WIDE.U32 R8, R9, 0x4, R12.reuse ;  /* 0x0000000409087825 */ /* 0x100fe200078e000c */
[----:B------:R-:W-:Y:S01]  /*0640*/  IADD3 R21, PT, PT, R3, R21, RZ ;  /* 0x0000001503157210 */ /* 0x000fe20007ffe0ff */
[----:B------:R-:W5:Y:S02]  /*0650*/  LDG.E.CONSTANT R4, desc[UR4][R4.64] ;  /* 0x0000000404047981 */ /* 0x000f64000c1e9900 */
[----:B------:R-:W-:Y:S01]  /*0660*/  IMAD.WIDE.U32 R6, R7, 0x4, R12 ;  /* 0x0000000407067825 */ /* 0x000fe200078e000c */
[C---:B------:R-:W-:Y:S02]  /*0670*/  IADD3 R23, PT, PT, R21.reuse, 0x1, RZ ;  /* 0x0000000115177810 */ /* 0x040fe40007ffe0ff */
[----:B------:R-:W-:-:S03]  /*0680*/  IADD3 R27, PT, PT, R21, 0x2, RZ ;  /* 0x00000002151b7810 */ /* 0x000fc60007ffe0ff */
[----:B------:R-:W5:Y:S04]  /*0690*/  LDG.E.CONSTANT R6, desc[UR4][R6.64] ;  /* 0x0000000406067981 */ /* 0x000f68000c1e9900 */
[----:B------:R0:W5:Y:S02]  /*06a0*/  LDG.E.CONSTANT R5, desc[UR4][R8.64] ;  /* 0x0000000408057981 */ /* 0x000164000c1e9900 */
[----:B0-----:R-:W-:Y:S01]  /*06b0*/  IMAD.WIDE.U32 R8, R23, 0x4, R12 ;  /* 0x0000000417087825 */ /* 0x001fe200078e000c */
[----:B------:R-:W-:-:S05]  /*06c0*/  IADD3 R23, PT, PT, -R3, R0, RZ ;  /* 0x0000000003177210 */ /* 0x000fca0007ffe1ff */
[----:B------:R-:W5:Y:S01]  /*06d0*/  LDG.E.CONSTANT R8, desc[UR4][R8.64] ;  /* 0x0000000408087981 */ /* 0x000f62000c1e9900 */
[----:B-1----:R-:W-:Y:S01]  /*06e0*/  FFMA R28, R10, UR6, RZ ;  /* 0x000000060a1c7c23 */ /* 0x002fe200080000ff */
[----:B------:R-:W-:Y:S01]  /*06f0*/  IMAD.WIDE.U32 R10, R21, 0x4, R12 ;  /* 0x00000004150a7825 */ /* 0x000fe200078e000c */
[----:B------:R-:W0:Y:S03]  /*0700*/  LDCU.64 UR6, c[0x3][0x120] ;  /* 0x00c02400ff0677ac */ /* 0x000e260008000a00 */
[----:B--2---:R-:W-:Y:S01]  /*0710*/  FFMA R17, R17, UR8, R28 ;  /* 0x0000000811117c23 */ /* 0x004fe2000800001c */
[----:B------:R1:W2:Y:S03]  /*0720*/  LDG.E.CONSTANT R7, desc[UR4][R10.64] ;  /* 0x000000040a077981 */ /* 0x0002a6000c1e9900 */
[----:B---3--:R-:W-:Y:S01]  /*0730*/  FFMA R28, R16, UR9, R17 ;  /* 0x00000009101c7c23 */ /* 0x008fe20008000011 */
[--C-:B------:R-:W-:Y:S01]  /*0740*/  IMAD.WIDE.U32 R16, R27, 0x4, R12.reuse ;  /* 0x000000041b107825 */ /* 0x100fe200078e000c */
[----:B------:R-:W-:Y:S01]  /*0750*/  IADD3 R27, PT, PT, R21, 0x4, RZ ;  /* 0x00000004151b7810 */ /* 0x000fe20007ffe0ff */
[----:B------:R-:W3:Y:S03]  /*0760*/  LDCU.128 UR8, c[0x3][0x80] ;  /* 0x00c01000ff0877ac */ /* 0x000ee60008000c00 */
[----:B------:R0:W2:Y:S01]  /*0770*/  LDG.E.CONSTANT R9, desc[UR4][R16.64] ;  /* 0x0000000410097981 */ /* 0x0000a2000c1e9900 */
[----:B-1----:R-:W-:-:S04]  /*0780*/  IMAD.WIDE.U32 R10, R23, 0x4, R12 ;  /* 0x00000004170a7825 */ /* 0x002fc800078e000c */
[----:B------:R-:W-:Y:S01]  /*0790*/  FFMA R19, R19, UR12, R28 ;  /* 0x0000000c13137c23 */ /* 0x000fe2000800001c */
[----:B------:R-:W-:Y:S01]  /*07a0*/  IADD3 R23, PT, PT, R21, 0x5, RZ ;  /* 0x0000000515177810 */ /* 0x000fe20007ffe0ff */
[----:B------:R-:W2:Y:S01]  /*07b0*/  LDG.E.CONSTANT R10, desc[UR4][R10.64] ;  /* 0x000000040a0a7981 */ /* 0x000ea2000c1e9900 */
[----:B0-----:R-:W-:-:S04]  /*07c0*/  IMAD.WIDE.U32 R16, R27, 0x4, R12 ;  /* 0x000000041b107825 */ /* 0x001fc800078e000c */
[----:B------:R-:W-:Y:S01]  /*07d0*/  FFMA R28, R18, UR13, R19 ;  /* 0x0000000d121c7c23 */ /* 0x000fe20008000013 */
[----:B------:R-:W-:Y:S01]  /*07e0*/  IADD3 R27, PT, PT, R21, 0x6, RZ ;  /* 0x00000006151b7810 */ /* 0x000fe20007ffe0ff */
[----:B------:R-:W-:Y:S01]  /*07f0*/  IMAD.WIDE.U32 R18, R23, 0x4, R12 ;  /* 0x0000000417127825 */ /* 0x000fe200078e000c */
[----:B------:R0:W2:Y:S03]  /*0800*/  LDG.E.CONSTANT R11, desc[UR4][R16.64] ;  /* 0x00000004100b7981 */ /* 0x0000a6000c1e9900 */
[----:B------:R-:W-:Y:S02]  /*0810*/  FFMA R23, R15, UR14, R28 ;  /* 0x0000000e0f177c23 */ /* 0x000fe4000800001c */
[----:B------:R1:W2:Y:S01]  /*0820*/  LDG.E.CONSTANT R15, desc[UR4][R18.64] ;  /* 0x00000004120f7981 */ /* 0x0002a2000c1e9900 */
[----:B0-----:R-:W-:Y:S01]  /*0830*/  IMAD.WIDE.U32 R16, R27, 0x4, R12 ;  /* 0x000000041b107825 */ /* 0x001fe200078e000c */
[----:B-1----:R-:W-:-:S04]  /*0840*/  IADD3 R18, PT, PT, R3, R21, RZ ;  /* 0x0000001503127210 */ /* 0x002fc80007ffe0ff */
[----:B------:R0:W2:Y:S01]  /*0850*/  LDG.E.CONSTANT R19, desc[UR4][R16.64] ;  /* 0x0000000410137981 */ /* 0x0000a2000c1e9900 */
[----:B----4-:R-:W-:Y:S01]  /*0860*/  FFMA R23, R20, UR15, R23 ;  /* 0x0000000f14177c23 */ /* 0x010fe20008000017 */
[----:B------:R-:W1:Y:S01]  /*0870*/  LDCU.128 UR12, c[0x3][0xa0] ;  /* 0x00c01400ff0c77ac */ /* 0x000e620008000c00 */
[C---:B------:R-:W-:Y:S01]  /*0880*/  IADD3 R29, PT, PT, R18.reuse, 0x1, RZ ;  /* 0x00000001121d7810 */ /* 0x040fe20007ffe0ff */
[----:B------:R-:W-:-:S04]  /*0890*/  IMAD.WIDE.U32 R20, R18, 0x4, R12 ;  /* 0x0000000412147825 */ /* 0x000fc800078e000c */
[----:B---3--:R-:W-:Y:S01]  /*08a0*/  FFMA R27, R22, UR8, R23 ;  /* 0x00000008161b7c23 */ /* 0x008fe20008000017 */
[----:B------:R-:W-:Y:S01]  /*08b0*/  IADD3 R23, PT, PT, R18, 0x2, RZ ;  /* 0x0000000212177810 */ /* 0x000fe20007ffe0ff */
[----:B------:R-:W3:Y:S01]  /*08c0*/  LDG.E.CONSTANT R20, desc[UR4][R20.64] ;  /* 0x0000000414147981 */ /* 0x000ee2000c1e9900 */
[----:B0-----:R-:W-:-:S04]  /*08d0*/  IMAD.WIDE.U32 R16, R29, 0x4, R12 ;  /* 0x000000041d107825 */ /* 0x001fc800078e000c */
[----:B------:R-:W-:-:S04]  /*08e0*/  IMAD.WIDE.U32 R22, R23, 0x4, R12 ;  /* 0x0000000417167825 */ /* 0x000fc800078e000c */
[----:B-----5:R-:W-:Y:S01]  /*08f0*/  FFMA R26, R26, UR9, R27 ;  /* 0x000000091a1a7c23 */ /* 0x020fe2000800001b */
[----:B------:R0:W4:Y:S01]  /*0900*/  LDG.E.CONSTANT R21, desc[UR4][R16.64] ;  /* 0x0000000410157981 */ /* 0x000122000c1e9900 */
[----:B------:R-:W-:-:S03]  /*0910*/  IADD3 R27, PT, PT, R18, 0x4, RZ ;  /* 0x00000004121b7810 */ /* 0x000fc60007ffe0ff */
[----:B------:R5:W4:Y:S01]  /*0920*/  LDG.E.CONSTANT R22, desc[UR4][R22.64] ;  /* 0x0000000416167981 */ /* 0x000b22000c1e9900 */
[----:B0-----:R-:W-:-:S04]  /*0930*/  IMAD.WIDE.U32 R16, R0, 0x4, R12 ;  /* 0x0000000400107825 */ /* 0x001fc800078e000c */
[----:B-----5:R-:W-:Y:S02]  /*0940*/  FFMA R23, R25, UR10, R26 ;  /* 0x0000000a19177c23 */ /* 0x020fe4000800001a */
[----:B------:R0:W5:Y:S01]  /*0950*/  LDG.E.CONSTANT R25, desc[UR4][R16.64] ;  /* 0x0000000410197981 */ /* 0x000162000c1e9900 */
[C---:B------:R-:W-:Y:S01]  /*0960*/  IADD3 R29, PT, PT, R18.reuse, 0x6, RZ ;  /* 0x00000006121d7810 */ /* 0x040fe20007ffe0ff */
[----:B0-----:R-:W-:Y:S01]  /*0970*/  IMAD.WIDE.U32 R16, R27, 0x4, R12 ;  /* 0x000000041b107825 */ /* 0x001fe200078e000c */
[----:B------:R-:W-:-:S04]  /*0980*/  IADD3 R27, PT, PT, R18, 0x5, RZ ;  /* 0x00000005121b7810 */ /* 0x000fc80007ffe0ff */
[----:B------:R0:W5:Y:S02]  /*0990*/  LDG.E.CONSTANT R26, desc[UR4][R16.64] ;  /* 0x00000004101a7981 */ /* 0x000164000c1e9900 */
[----:B0-----:R-:W-:-:S05]  /*09a0*/  IMAD.WIDE.U32 R16, R27, 0x4, R12 ;  /* 0x000000041b107825 */ /* 0x001fca00078e000c */
[----:B------:R0:W5:Y:S02]  /*09b0*/  LDG.E.CONSTANT R27, desc[UR4][R16.64] ;  /* 0x00000004101b7981 */ /* 0x000164000c1e9900 */
[----:B0-----:R-:W-:-:S06]  /*09c0*/  IMAD.WIDE.U32 R16, R29, 0x4, R12 ;  /* 0x000000041d107825 */ /* 0x001fcc00078e000c */
[----:B------:R0:W5:Y:S01]  /*09d0*/  LDG.E.CONSTANT R16, desc[UR4][R16.64] ;  /* 0x0000000410107981 */ /* 0x000162000c1e9900 */
[----:B------:R-:W-:Y:S01]  /*09e0*/  FFMA R23, R24, UR11, R23 ;  /* 0x0000000b18177c23 */ /* 0x000fe20008000017 */
[----:B------:R-:W1:Y:S03]  /*09f0*/  LDCU.128 UR8, c[0x3][0x90] ;  /* 0x00c01200ff0877ac */ /* 0x000e660008000c00 */
[----:B-1----:R-:W-:-:S04]  /*0a00*/  FFMA R4, R4, UR8, R23 ;  /* 0x0000000804047c23 */ /* 0x002fc80008000017 */
[----:B------:R-:W-:-:S04]  /*0a10*/  FFMA R5, R5, UR9, R4 ;  /* 0x0000000905057c23 */ /* 0x000fc80008000004 */
[----:B------:R-:W-:Y:S01]  /*0a20*/  FFMA R6, R6, UR10, R5 ;  /* 0x0000000a06067c23 */ /* 0x000fe20008000005 */
[----:B0-----:R-:W-:-:S05]  /*0a30*/  LEA R17, R14, R2, 0x4 ;  /* 0x000000020e117211 */ /* 0x001fca00078e20ff */
[----:B------:R-:W-:-:S06]  /*0a40*/  IMAD.WIDE.U32 R4, R17, 0x4, R12 ;  /* 0x0000000411047825 */ /* 0x000fcc00078e000c */
[----:B------:R-:W5:Y:S01]  /*0a50*/  LDG.E.CONSTANT R4, desc[UR4][R4.64] ;  /* 0x0000000404047981 */ /* 0x000f62000c1e9900 */
[----:B------:R-:W-:Y:S01]  /*0a60*/  LEA R14, R14, R17, 0x3 ;  /* 0x000000110e0e7211 */ /* 0x000fe200078e18ff */
[----:B--2---:R-:W-:Y:S01]  /*0a70*/  FFMA R7, R7, UR11, R6 ;  /* 0x0000000b07077c23 */ /* 0x004fe20008000006 */
[----:B------:R-:W0:Y:S03]  /*0a80*/  LDCU.128 UR8, c[0x3][0xb0] ;  /* 0x00c01600ff0877ac */ /* 0x000e260008000c00 */
[----:B------:R-:W-:Y:S01]  /*0a90*/  FFMA R8, R8, UR12, R7 ;  /* 0x0000000c08087c23 */ /* 0x000fe20008000007 */
[----:B------:R-:W-:-:S03]  /*0aa0*/  IADD3 R7, PT, PT, R3, R18, RZ ;  /* 0x0000001203077210 */ /* 0x000fc60007ffe0ff */
[----:B------:R-:W-:Y:S01]  /*0ab0*/  FFMA R9, R9, UR13, R8 ;  /* 0x0000000d09097c23 */ /* 0x000fe20008000008 */
[C---:B------:R-:W-:Y:S01]  /*0ac0*/  IADD3 R23, PT, PT, R7.reuse, 0x1, RZ ;  /* 0x0000000107177810 */ /* 0x040fe20007ffe0ff */
[----:B------:R-:W-:-:S05]  /*0ad0*/  IMAD.WIDE.U32 R28, R7, 0x4, R12 ;  /* 0x00000004071c7825 */ /* 0x000fca00078e000c */
[----:B------:R-:W2:Y:S01]  /*0ae0*/  LDG.E.CONSTANT R2, desc[UR4][R28.64] ;  /* 0x000000041c027981 */ /* 0x000ea2000c1e9900 */
[----:B------:R-:W-:Y:S01]  /*0af0*/  FFMA R10, R10, UR14, R9 ;  /* 0x0000000e0a0a7c23 */ /* 0x000fe20008000009 */
[----:B------:R-:W-:Y:S01]  /*0b00*/  IMAD.WIDE.U32 R8, R23, 0x4, R12 ;  /* 0x0000000417087825 */ /* 0x000fe200078e000c */
[----:B------:R-:W-:-:S04]  /*0b10*/  IADD3 R23, PT, PT, R7, 0x2, RZ ;  /* 0x0000000207177810 */ /* 0x000fc80007ffe0ff */
[----:B------:R1:W2:Y:S01]  /*0b20*/  LDG.E.CONSTANT R5, desc[UR4][R8.64] ;  /* 0x0000000408057981 */ /* 0x0002a2000c1e9900 */
[----:B------:R-:W-:Y:S01]  /*0b30*/  FFMA R10, R11, UR15, R10 ;  /* 0x0000000f0b0a7c23 */ /* 0x000fe2000800000a */
[----:B------:R-:W-:Y:S01]  /*0b40*/  IADD3 R11, PT, PT, R7, 0x4, RZ ;  /* 0x00000004070b7810 */ /* 0x000fe20007ffe0ff */
[----:B------:R-:W4:Y:S01]  /*0b50*/  LDCU.128 UR12, c[0x3][0xc0] ;  /* 0x00c01800ff0c77ac */ /* 0x000f220008000c00 */
[----:B-1----:R-:W-:-:S04]  /*0b60*/  IMAD.WIDE.U32 R8, R23, 0x4, R12 ;  /* 0x0000000417087825 */ /* 0x002fc800078e000c */
[----:B0-----:R-:W-:Y:S01]  /*0b70*/  FFMA R10, R15, UR8, R10 ;  /* 0x000000080f0a7c23 */ /* 0x001fe2000800000a */
[----:B------:R-:W-:Y:S01]  /*0b80*/  IADD3 R18, PT, PT, R7, 0x5, RZ ;  /* 0x0000000507127810 */ /* 0x000fe20007ffe0ff */
[----:B------:R0:W2:Y:S01]  /*0b90*/  LDG.E.CONSTANT R6, desc[UR4][R8.64] ;  /* 0x0000000408067981 */ /* 0x0000a2000c1e9900 */
[----:B------:R-:W-:Y:S01]  /*0ba0*/  IMAD.WIDE.U32 R28, R11, 0x4, R12 ;  /* 0x000000040b1c7825 */ /* 0x000fe200078e000c */
[----:B------:R-:W-:-:S03]  /*0bb0*/  IADD3 R15, PT, PT, R7, 0x6, RZ ;  /* 0x00000006070f7810 */ /* 0x000fc60007ffe0ff */
[----:B------:R-:W-:Y:S01]  /*0bc0*/  FFMA R23, R19, UR9, R10 ;  /* 0x0000000913177c23 */ /* 0x000fe2000800000a */
[--C-:B------:R-:W-:Y:S01]  /*0bd0*/  IMAD.WIDE.U32 R10, R18, 0x4, R12.reuse ;  /* 0x00000004120a7825 */ /* 0x100fe200078e000c */
[----:B------:R1:W2:Y:S01]  /*0be0*/  LDG.E.CONSTANT R19, desc[UR4][R28.64] ;  /* 0x000000041c137981 */ /* 0x0002a2000c1e9900 */
[----:B------:R-:W-:Y:S02]  /*0bf0*/  IADD3 R7, PT, PT, R3, R7, RZ ;  /* 0x0000000703077210 */ /* 0x000fe40007ffe0ff */
[----:B0-----:R-:W-:Y:S01]  /*0c00*/  IMAD.WIDE.U32 R8, R15, 0x4, R12 ;  /* 0x000000040f087825 */ /* 0x001fe200078e000c */
[----:B------:R0:W2:Y:S01]  /*0c10*/  LDG.E.CONSTANT R18, desc[UR4][R10.64] ;  /* 0x000000040a127981 */ /* 0x0000a2000c1e9900 */
[----:B------:R-:W-:-:S03]  /*0c20*/  IADD3 R24, PT, PT, R7, 0x1, RZ ;  /* 0x0000000107187810 */ /* 0x000fc60007ffe0ff */
[----:B------:R4:W2:Y:S01]  /*0c30*/  LDG.E.CONSTANT R15, desc[UR4][R8.64] ;  /* 0x00000004080f7981 */ /* 0x0008a2000c1e9900 */
[----:B---3--:R-:W-:Y:S01]  /*0c40*/  FFMA R20, R20, UR10, R23 ;  /* 0x0000000a14147c23 */ /* 0x008fe20008000017 */
[----:B-1----:R-:W-:Y:S02]  /*0c50*/  IADD3 R29, PT, PT, R7, 0x2, RZ ;  /* 0x00000002071d7810 */ /* 0x002fe40007ffe0ff */
[----:B------:R-:W-:Y:S01]  /*0c60*/  IADD3 R23, PT, PT, R3, R17, RZ ;  /* 0x0000001103177210 */ /* 0x000fe20007ffe0ff */
[----:B0-----:R-:W-:-:S04]  /*0c70*/  IMAD.WIDE.U32 R10, R24, 0x4, R12 ;  /* 0x00000004180a7825 */ /* 0x001fc800078e000c */
[----:B----4-:R-:W-:-:S04]  /*0c80*/  IMAD.WIDE.U32 R8, R7, 0x4, R12 ;  /* 0x0000000407087825 */ /* 0x010fc800078e000c */
[----:B------:R-:W-:Y:S01]  /*0c90*/  FFMA R21, R21, UR11, R20 ;  /* 0x0000000b15157c23 */ /* 0x000fe20008000014 */
[----:B------:R-:W-:Y:S01]  /*0ca0*/  IADD3 R24, PT, PT, R7, 0x5, RZ ;  /* 0x0000000507187810 */ /* 0x000fe20007ffe0ff */
[----:B------:R0:W3:Y:S01]  /*0cb0*/  LDG.E.CONSTANT R20, desc[UR4][R10.64] ;  /* 0x000000040a147981 */ /* 0x0000e2000c1e9900 */
[----:B------:R-:W1:Y:S03]  /*0cc0*/  LDCU.128 UR8, c[0x3][0xd0] ;  /* 0x00c01a00ff0877ac */ /* 0x000e660008000c00 */
[----:B------:R4:W3:Y:S01]  /*0cd0*/  LDG.E.CONSTANT R17, desc[UR4][R8.64] ;  /* 0x0000000408117981 */ /* 0x0008e2000c1e9900 */
[----:B------:R-:W-:Y:S01]  /*0ce0*/  FFMA R22, R22, UR12, R21 ;  /* 0x0000000c16167c23 */ /* 0x000fe20008000015 */
[----:B0-----:R-:W-:Y:S01]  /*0cf0*/  IMAD.WIDE.U32 R10, R29, 0x4, R12 ;  /* 0x000000041d0a7825 */ /* 0x001fe200078e000c */
[----:B------:R-:W-:-:S03]  /*0d00*/  IADD3 R29, PT, PT, R7, 0x4, RZ ;  /* 0x00000004071d7810 */ /* 0x000fc60007ffe0ff */
[----:B----4-:R-:W-:Y:S01]  /*0d10*/  IMAD.WIDE.U32 R8, R23, 0x4, R12 ;  /* 0x0000000417087825 */ /* 0x010fe200078e000c */
[----:B------:R0:W4:Y:S03]  /*0d20*/  LDG.E.CONSTANT R21, desc[UR4][R10.64] ;  /* 0x000000040a157981 */ /* 0x000126000c1e9900 */
[----:B-----5:R-:W-:Y:S01]  /*0d30*/  FFMA R25, R25, UR13, R22 ;  /* 0x0000000d19197c23 */ /* 0x020fe20008000016 */
[----:B------:R5:W4:Y:S01]  /*0d40*/  LDG.E.CONSTANT R23, desc[UR4][R8.64] ;  /* 0x0000000408177981 */ /* 0x000b22000c1e9900 */
[----:B------:R-:W-:Y:S01]  /*0d50*/  IADD3 R3, PT, PT, R3, R7, RZ ;  /* 0x0000000703037210 */ /* 0x000fe20007ffe0ff */
[----:B0-----:R-:W-:-:S04]  /*0d60*/  IMAD.WIDE.U32 R10, R24, 0x4, R12 ;  /* 0x00000004180a7825 */ /* 0x001fc800078e000c */
[----:B-----5:R-:W-:Y:S01]  /*0d70*/  IMAD.WIDE.U32 R8, R29, 0x4, R12 ;  /* 0x000000041d087825 */ /* 0x020fe200078e000c */
[----:B------:R-:W-:-:S03]  /*0d80*/  IADD3 R29, PT, PT, R7, 0x6, RZ ;  /* 0x00000006071d7810 */ /* 0x000fc60007ffe0ff */
[----:B------:R-:W-:Y:S01]  /*0d90*/  FFMA R26, R26, UR14, R25 ;  /* 0x0000000e1a1a7c23 */ /* 0x000fe20008000019 */
[----:B------:R-:W5:Y:S04]  /*0da0*/  LDG.E.CONSTANT R22, desc[UR4][R10.64] ;  /* 0x000000040a167981 */ /* 0x000f68000c1e9900 */
[----:B------:R0:W5:Y:S01]  /*0db0*/  LDG.E.CONSTANT R7, desc[UR4][R8.64] ;  /* 0x0000000408077981 */ /* 0x000162000c1e9900 */
[----:B------:R-:W-:-:S04]  /*0dc0*/  IMAD.WIDE.U32 R24, R3, 0x4, R12 ;  /* 0x0000000403187825 */ /* 0x000fc800078e000c */
[----:B------:R-:W-:Y:S02]  /*0dd0*/  FFMA R27, R27, UR15, R26 ;  /* 0x0000000f1b1b7c23 */ /* 0x000fe4000800001a */
[----:B------:R-:W5:Y:S01]  /*0de0*/  LDG.E.CONSTANT R24, desc[UR4][R24.64] ;  /* 0x0000000418187981 */ /* 0x000f62000c1e9900 */
[----:B------:R-:W2:Y:S01]  /*0df0*/  LDCU.128 UR12, c[0x3][0xe0] ;  /* 0x00c01c00ff0c77ac */ /* 0x000ea20008000c00 */
[----:B0-----:R-:W-:Y:S01]  /*0e00*/  IMAD.WIDE.U32 R8, R29, 0x4, R12 ;  /* 0x000000041d087825 */ /* 0x001fe200078e000c */
[----:B------:R-:W-:-:S04]  /*0e10*/  IADD3 R29, PT, PT, R3, 0x1, RZ ;  /* 0x00000001031d7810 */ /* 0x000fc80007ffe0ff */
[----:B------:R0:W5:Y:S02]  /*0e20*/  LDG.E.CONSTANT R26, desc[UR4][R8.64] ;  /* 0x00000004081a7981 */ /* 0x000164000c1e9900 */
[----:B0-----:R-:W-:Y:S01]  /*0e30*/  IMAD.WIDE.U32 R8, R29, 0x4, R12 ;  /* 0x000000041d087825 */ /* 0x001fe200078e000c */
[----:B------:R-:W-:-:S03]  /*0e40*/  IADD3 R29, PT, PT, R3, 0x2, RZ ;  /* 0x00000002031d7810 */ /* 0x000fc60007ffe0ff */
[----:B-1----:R-:W-:Y:S01]  /*0e50*/  FFMA R16, R16, UR8, R27 ;  /* 0x0000000810107c23 */ /* 0x002fe2000800001b */
[----:B------:R-:W-:Y:S01]  /*0e60*/  IADD3 R27, PT, PT, R3, 0x4, RZ ;  /* 0x00000004031b7810 */ /* 0x000fe20007ffe0ff */
[----:B------:R0:W5:Y:S01]  /*0e70*/  LDG.E.CONSTANT R25, desc[UR4][R8.64] ;  /* 0x0000000408197981 */ /* 0x000162000c1e9900 */
[----:B------:R-:W-:Y:S01]  /*0e80*/  IMAD.WIDE.U32 R10, R29, 0x4, R12 ;  /* 0x000000041d0a7825 */ /* 0x000fe200078e000c */
[----:B------:R-:W-:-:S05]  /*0e90*/  IADD3 R29, PT, PT, R3, 0x5, RZ ;  /* 0x00000005031d7810 */ /* 0x000fca0007ffe0ff */
[----:B------:R-:W5:Y:S01]  /*0ea0*/  LDG.E.CONSTANT R10, desc[UR4][R10.64] ;  /* 0x000000040a0a7981 */ /* 0x000f62000c1e9900 */
[----:B0-----:R-:W-:-:S05]  /*0eb0*/  IMAD.WIDE.U32 R8, R14, 0x4, R12 ;  /* 0x000000040e087825 */ /* 0x001fca00078e000c */
[----:B------:R0:W5:Y:S01]  /*0ec0*/  LDG.E.CONSTANT R14, desc[UR4][R8.64] ;  /* 0x00000004080e7981 */ /* 0x000162000c1e9900 */
[----:B------:R-:W-:Y:S01]  /*0ed0*/  IADD3 R3, PT, PT, R3, 0x6, RZ ;  /* 0x0000000603037810 */ /* 0x000fe20007ffe0ff */
[----:B0-----:R-:W-:-:S05]  /*0ee0*/  IMAD.WIDE.U32 R8, R27, 0x4, R12 ;  /* 0x000000041b087825 */ /* 0x001fca00078e000c */
[----:B------:R0:W5:Y:S02]  /*0ef0*/  LDG.E.CONSTANT R27, desc[UR4][R8.64] ;  /* 0x00000004081b7981 */ /* 0x000164000c1e9900 */
[----:B0-----:R-:W-:-:S04]  /*0f00*/  IMAD.WIDE.U32 R8, R29, 0x4, R12 ;  /* 0x000000041d087825 */ /* 0x001fc800078e000c */
[----:B------:R-:W-:Y:S02]  /*0f10*/  IMAD.WIDE.U32 R12, R3, 0x4, R12 ;  /* 0x00000004030c7825 */ /* 0x000fe400078e000c */
[----:B------:R-:W5:Y:S04]  /*0f20*/  LDG.E.CONSTANT R3, desc[UR4][R8.64] ;  /* 0x0000000408037981 */ /* 0x000f68000c1e9900 */
[----:B------:R-:W5:Y:S01]  /*0f30*/  LDG.E.CONSTANT R12, desc[UR4][R12.64] ;  /* 0x000000040c0c7981 */ /* 0x000f62000c1e9900 */
[----:B--2---:R-:W-:-:S04]  /*0f40*/  FFMA R2, R2, UR9, R16 ;  /* 0x0000000902027c23 */ /* 0x004fc80008000010 */
[----:B------:R-:W-:-:S04]  /*0f50*/  FFMA R5, R5, UR10, R2 ;  /* 0x0000000a05057c23 */ /* 0x000fc80008000002 */
[----:B------:R-:W-:Y:S01]  /*0f60*/  FFMA R5, R6, UR11, R5 ;  /* 0x0000000b06057c23 */ /* 0x000fe20008000005 */
[----:B------:R-:W3:Y:S03]  /*0f70*/  LDCU.128 UR8, c[0x3][0xf0] ;  /* 0x00c01e00ff0877ac */ /* 0x000ee60008000c00 */
[----:B------:R-:W-:-:S04]  /*0f80*/  FFMA R4, R4, UR12, R5 ;  /* 0x0000000c04047c23 */ /* 0x000fc80008000005 */
[----:B------:R-:W-:Y:S02]  /*0f90*/  FFMA R19, R19, UR13, R4 ;  /* 0x0000000d13137c23 */ /* 0x000fe40008000004 */
[----:B------:R-:W0:Y:S02]  /*0fa0*/  LDC.64 R4, c[0x0][0x388] ;  /* 0x0000e200ff047b82 */ /* 0x000e240000000a00 */
[----:B------:R-:W-:-:S04]  /*0fb0*/  FFMA R18, R18, UR14, R19 ;  /* 0x0000000e12127c23 */ /* 0x000fc80008000013 */
[----:B------:R-:W-:Y:S01]  /*0fc0*/  FFMA R18, R15, UR15, R18 ;  /* 0x0000000f0f127c23 */ /* 0x000fe20008000012 */
[----:B------:R-:W5:Y:S03]  /*0fd0*/  LDCU.128 UR12, c[0x3][0x100] ;  /* 0x00c02000ff0c77ac */ /* 0x000f660008000c00 */
[----:B---3--:R-:W-:-:S04]  /*0fe0*/  FFMA R17, R17, UR8, R18 ;  /* 0x0000000811117c23 */ /* 0x008fc80008000012 */
[----:B------:R-:W-:-:S04]  /*0ff0*/  FFMA R20, R20, UR9, R17 ;  /* 0x0000000914147c23 */ /* 0x000fc80008000011 */
[----:B----4-:R-:W-:-:S04]  /*1000*/  FFMA R20, R21, UR10, R20 ;  /* 0x0000000a15147c23 */ /* 0x010fc80008000014 */
[----:B------:R-:W-:Y:S01]  /*1010*/  FFMA R20, R23, UR11, R20 ;  /* 0x0000000b17147c23 */ /* 0x000fe20008000014 */
[----:B------:R-:W1:Y:S03]  /*1020*/  LDCU.128 UR8, c[0x3][0x110] ;  /* 0x00c02200ff0877ac */ /* 0x000e660008000c00 */
[----:B-----5:R-:W-:-:S04]  /*1030*/  FFMA R7, R7, UR12, R20 ;  /* 0x0000000c07077c23 */ /* 0x020fc80008000014 */
[----:B------:R-:W-:-:S04]  /*1040*/  FFMA R7, R22, UR13, R7 ;  /* 0x0000000d16077c23 */ /* 0x000fc80008000007 */
[----:B------:R-:W-:-:S04]  /*1050*/  FFMA R7, R26, UR14, R7 ;  /* 0x0000000e1a077c23 */ /* 0x000fc80008000007 */
[----:B------:R-:W-:-:S04]  /*1060*/  FFMA R24, R24, UR15, R7 ;  /* 0x0000000f18187c23 */ /* 0x000fc80008000007 */
[----:B-1----:R-:W-:-:S04]  /*1070*/  FFMA R25, R25, UR8, R24 ;  /* 0x0000000819197c23 */ /* 0x002fc80008000018 */
[----:B------:R-:W-:-:S04]  /*1080*/  FFMA R25, R10, UR9, R25 ;  /* 0x000000090a197c23 */ /* 0x000fc80008000019 */
[----:B------:R-:W-:Y:S01]  /*1090*/  FFMA R14, R14, UR10, R25 ;  /* 0x0000000a0e0e7c23 */ /* 0x000fe20008000019 */
[----:B0-----:R-:W-:-:S04]  /*10a0*/  IMAD.WIDE.U32 R4, R0, 0x4, R4 ;  /* 0x0000000400047825 */ /* 0x001fc800078e0004 */
[----:B------:R-:W-:-:S04]  /*10b0*/  FFMA R14, R27, UR11, R14 ;  /* 0x0000000b1b0e7c23 */ /* 0x000fc8000800000e */
[----:B------:R-:W-:-:S04]  /*10c0*/  FFMA R3, R3, UR6, R14 ;  /* 0x0000000603037c23 */ /* 0x000fc8000800000e */
[----:B------:R-:W-:-:S05]  /*10d0*/  FFMA R3, R12, UR7, R3 ;  /* 0x000000070c037c23 */ /* 0x000fca0008000003 */
[----:B------:R-:W-:Y:S01]  /*10e0*/  STG.E desc[UR4][R4.64], R3 ;  /* 0x0000000304007986 */ /* 0x000fe2000c101904 */
[----:B------:R-:W-:Y:S05]  /*10f0*/  EXIT ;  /* 0x000000000000794d */ /* 0x000fea0003800000 */
.L_x_0:
[----:B------:R-:W0:Y:S08]  /*1100*/  LDC.64 R2, c[0x0][0x380] ;  /* 0x0000e000ff027b82 */ /* 0x000e300000000a00 */
[----:B------:R-:W1:Y:S01]  /*1110*/  LDC.64 R4, c[0x0][0x388] ;  /* 0x0000e200ff047b82 */ /* 0x000e620000000a00 */
[----:B0-----:R-:W-:-:S06]  /*1120*/  IMAD.WIDE.U32 R2, R0, 0x4, R2 ;  /* 0x0000000400027825 */ /* 0x001fcc00078e0002 */
[----:B------:R-:W2:Y:S01]  /*1130*/  LDG.E.CONSTANT R3, desc[UR4][R2.64] ;  /* 0x0000000402037981 */ /* 0x000ea2000c1e9900 */
[----:B-1----:R-:W-:-:S05]  /*1140*/  IMAD.WIDE.U32 R4, R0, 0x4, R4 ;  /* 0x0000000400047825 */ /* 0x002fca00078e0004 */
[----:B--2---:R-:W-:Y:S01]  /*1150*/  STG.E desc[UR4][R4.64], R3 ;  /* 0x0000000304007986 */ /* 0x004fe2000c101904 */
[----:B------:R-:W-:Y:S05]  /*1160*/  EXIT ;  /* 0x000000000000794d */ /* 0x000fea0003800000 */
.L_x_1:
[----:B------:R-:W-:-:S00]  /*1170*/  BRA `(.L_x_1) ;  /* 0xfffffffc00fc7947 */ /* 0x000fc0000383ffff */
[----:B------:R-:W-:-:S00]  /*1180*/  NOP ;  /* 0x0000000000007918 */ /* 0x000fc00000000000 */
[----:B------:R-:W-:-:S00]  /*1190*/  NOP ;  /* 0x0000000000007918 */ /* 0x000fc00000000000 */
[----:B------:R-:W-:-:S00]  /*11a0*/  NOP ;  /* 0x0000000000007918 */ /* 0x000fc00000000000 */
[----:B------:R-:W-:-:S00]  /*11b0*/  NOP ;  /* 0x0000000000007918 */ /* 0x000fc00000000000 */
[----:B------:R-:W-:-:S00]  /*11c0*/  NOP ;  /* 0x0000000000007918 */ /* 0x000fc00000000000 */
[----:B------:R-:W-:-:S00]  /*11d0*/  NOP ;  /* 0x0000000000007918 */ /* 0x000fc00000000000 */
[----:B------:R-:W-:-:S00]  /*11e0*/  NOP ;  /* 0x0000000000007918 */ /* 0x000fc00000000000 */
[----:B------:R-:W-:-:S00]  /*11f0*/  NOP ;  /* 0x0000000000007918 */ /* 0x000fc00000000000 */
.L_x_6:


//--------------------- .text._Z21gauss7x7_tiles_kernelPKfPfii --------------------------
	.section	.text._Z21gauss7x7_tiles_kernelPKfPfii,"ax",@progbits
	.align	128
        .global         _Z21gauss7x7_tiles_kernelPKfPfii
        .type           _Z21gauss7x7_tiles_kernelPKfPfii,@function
        .size           _Z21gauss7x7_tiles_kernelPKfPfii,(.L_x_7 - _Z21gauss7x7_tiles_kernelPKfPfii)
        .other          _Z21gauss7x7_tiles_kernelPKfPfii,@"STO_CUDA_ENTRY STV_DEFAULT"
_Z21gauss7x7_tiles_kernelPKfPfii:
.text._Z21gauss7x7_tiles_kernelPKfPfii:
[----:B------:R-:W-:Y:S08]  /*0000*/  LDC R1, c[0x0][0x37c] ;  /* 0x0000df00ff017b82 */ /* 0x000ff00000000800 */
[----:B------:R-:W0:Y:S01]  /*0010*/  LDC R2, c[0x0][0x390] ;  /* 0x0000e400ff027b82 */ /* 0x000e220000000800 */
[----:B------:R-:W1:Y:S01]  /*0020*/  S2R R0, SR_TID.X ;  /* 0x0000000000007919 */ /* 0x000e620000002100 */
[----:B------:R-:W2:Y:S01]  /*0030*/  LDCU.64 UR6, c[0x0][0x358] ;  /* 0x00006b00ff0677ac */ /* 0x000ea20008000a00 */
[----:B------:R-:W3:Y:S01]  /*0040*/  S2R R6, SR_CTAID.X ;  /* 0x0000000000067919 */ /* 0x000ee20000002500 */
[----:B------:R-:W4:Y:S01]  /*0050*/  S2R R11, SR_TID.Y ;  /* 0x00000000000b7919 */ /* 0x000f220000002200 */
[----:B------:R-:W4:Y:S01]  /*0060*/  S2R R8, SR_CTAID.Y ;  /* 0x0000000000087919 */ /* 0x000f220000002600 */
[----:B0-----:R-:W-:-:S04]  /*0070*/  IABS R10, R2 ;  /* 0x00000002000a7213 */ /* 0x001fc80000000000 */
[----:B------:R-:W0:Y:S01]  /*0080*/  I2F.RP R7, R10 ;  /* 0x0000000a00077306 */ /* 0x000e220000209400 */
[----:B-1----:R-:W-:-:S04]  /*0090*/  IADD3 R3, PT, PT, R0, -0x3, RZ ;  /* 0xfffffffd00037810 */ /* 0x002fc80007ffe0ff */
[----:B---3--:R-:W-:-:S03]  /*00a0*/  LEA R6, R6, R3, 0x4 ;  /* 0x0000000306067211 */ /* 0x008fc600078e20ff */
[----:B0-----:R-:W0:Y:S01]  /*00b0*/  MUFU.RCP R7, R7 ;  /* 0x0000000700077308 */ /* 0x001e220000001000 */
[----:B----4-:R-:W-:-:S04]  /*00c0*/  LEA R8, R8, R11, 0x4 ;  /* 0x0000000b08087211 */ /* 0x010fc800078e20ff */
[----:B------:R-:W-:Y:S02]  /*00d0*/  VIMNMX.U32 R8, PT, PT, R8, 0x3, !PT ;  /* 0x0000000308087848 */ /* 0x000fe40007fe0000 */
[----:B0-----:R-:W-:Y:S02]  /*00e0*/  IADD3 R4, PT, PT, R7, 0xffffffe, RZ ;  /* 0x0ffffffe07047810 */ /* 0x001fe40007ffe0ff */
[----:B------:R-:W-:Y:S02]  /*00f0*/  IABS R7, R6 ;  /* 0x0000000600077213 */ /* 0x000fe40000000000 */
[----:B------:R0:W1:Y:S02]  /*0100*/  F2I.FTZ.U32.TRUNC.NTZ R5, R4 ;  /* 0x0000000400057305 */ /* 0x000064000021f000 */
[----:B0-----:R-:W-:Y:S01]  /*0110*/  HFMA2 R4, -RZ, RZ, 0, 0 ;  /* 0x00000000ff047431 */ /* 0x001fe200000001ff */
[----:B-1----:R-:W-:-:S05]  /*0120*/  IADD3 R9, PT, PT, RZ, -R5, RZ ;  /* 0x80000005ff097210 */ /* 0x002fca0007ffe0ff */
[----:B------:R-:W-:-:S04]  /*0130*/  IMAD R9, R9, R10, RZ ;  /* 0x0000000a09097224 */ /* 0x000fc800078e02ff */
[----:B------:R-:W-:Y:S02]  /*0140*/  IMAD.HI.U32 R5, R5, R9, R4 ;  /* 0x0000000905057227 */ /* 0x000fe400078e0004 */
[----:B------:R-:W0:Y:S04]  /*0150*/  LDC R9, c[0x0][0x394] ;  /* 0x0000e500ff097b82 */ /* 0x000e280000000800 */
[----:B------:R-:W-:-:S05]  /*0160*/  IMAD.HI.U32 R5, R5, R7, RZ ;  /* 0x0000000705057227 */ /* 0x000fca00078e00ff */
[----:B------:R-:W-:-:S05]  /*0170*/  IADD3 R5, PT, PT, -R5, RZ, RZ ;  /* 0x000000ff05057210 */ /* 0x000fca0007ffe1ff */
[C---:B------:R-:W-:Y:S02]  /*0180*/  IMAD R7, R10.reuse, R5, R7 ;  /* 0x000000050a077224 */ /* 0x040fe400078e0207 */
[----:B------:R-:W1:Y:S03]  /*0190*/  LDC.64 R4, c[0x0][0x380] ;  /* 0x0000e000ff047b82 */ /* 0x000e660000000a00 */
[----:B------:R-:W-:Y:S02]  /*01a0*/  ISETP.GT.U32.AND P0, PT, R10, R7, PT ;  /* 0x000000070a00720c */ /* 0x000fe40003f04070 */
[----:B0-----:R-:W-:-:S04]  /*01b0*/  IADD3 R9, PT, PT, R9, -0x1, RZ ;  /* 0xffffffff09097810 */ /* 0x001fc80007ffe0ff */
[----:B------:R-:W-:-:S07]  /*01c0*/  VIADDMNMX R9, R8, 0xfffffffd, R9, PT ;  /* 0xfffffffd08097846 */ /* 0x000fce0003800109 */
[----:B------:R-:W-:Y:S01]  /*01d0*/  @!P0 IADD3 R7, PT, PT, R7, -R10, RZ ;  /* 0x8000000a07078210 */ /* 0x000fe20007ffe0ff */
[----:B------:R-:W-:Y:S01]  /*01e0*/  IMAD R9, R9, R2, RZ ;  /* 0x0000000209097224 */ /* 0x000fe200078e02ff */
[----:B------:R-:W-:Y:S02]  /*01f0*/  ISETP.GE.AND P0, PT, R6, RZ, PT ;  /* 0x000000ff0600720c */ /* 0x000fe40003f06270 */
[----:B------:R-:W-:Y:S02]  /*0200*/  ISETP.GT.U32.AND P1, PT, R10, R7, PT ;  /* 0x000000070a00720c */ /* 0x000fe40003f24070 */
[----:B------:R-:W-:-:S11]  /*0210*/  LEA R9, R9, R6, 0x2 ;  /* 0x0000000609097211 */ /* 0x000fd600078e10ff */
[----:B------:R-:W-:Y:S02]  /*0220*/  @!P1 IADD3 R7, PT, PT, R7, -R10, RZ ;  /* 0x8000000a07079210 */ /* 0x000fe40007ffe0ff */
[----:B------:R-:W-:Y:S02]  /*0230*/  ISETP.NE.AND P1, PT, R2, RZ, PT ;  /* 0x000000ff0200720c */ /* 0x000fe40003f25270 */
[----:B------:R-:W-:-:S11]  /*0240*/  @!P0 IADD3 R7, PT, PT, -R7, RZ, RZ ;  /* 0x000000ff07078210 */ /* 0x000fd60007ffe1ff */
[----:B------:R-:W-:-:S04]  /*0250*/  @!P1 LOP3.LUT R7, RZ, R2, RZ, 0x33, !PT ;  /* 0x00000002ff079212 */ /* 0x000fc800078e33ff */
[----:B------:R-:W-:-:S04]  /*0260*/  VIADDMNMX.U32 R2, R2, 0xffffffff, R7, PT ;  /* 0xffffffff02027846 */ /* 0x000fc80003800007 */
[----:B------:R-:W-:-:S05]  /*0270*/  IADD3 R2, PT, PT, R2, R9, -R7 ;  /* 0x0000000902027210 */ /* 0x000fca0007ffe807 */
[----:B-1----:R-:W-:-:S06]  /*0280*/  IMAD.WIDE.U32 R6, R2, 0x4, R4 ;  /* 0x0000000402067825 */ /* 0x002fcc00078e0004 */
[----:B--2---:R-:W2:Y:S01]  /*0290*/  LDG.E.CONSTANT R7, desc[UR6][R6.64] ;  /* 0x0000000606077981 */ /* 0x004ea2000c1e9900 */
[----:B------:R-:W0:Y:S01]  /*02a0*/  S2UR UR5, SR_CgaCtaId ;  /* 0x00000000000579c3 */ /* 0x000e220000008800 */
[----:B------:R-:W-:Y:S01]  /*02b0*/  IADD3 R4, PT, PT, R11, -0x3, RZ ;  /* 0xfffffffd0b047810 */ /* 0x000fe20007ffe0ff */
[----:B------:R-:W-:-:S03]  /*02c0*/  UMOV UR4, 0x400 ;  /* 0x0000040000047882 */ /* 0x000fc60000000000 */
[----:B------:R-:W-:Y:S01]  /*02d0*/  LOP3.LUT R3, R3, R4, RZ, 0xfc, !PT ;  /* 0x0000000403037212 */ /* 0x000fe200078efcff */
[----:B------:R-:W-:-:S03]  /*02e0*/  IMAD R4, R11, 0x16, R0 ;  /* 0x000000160b047824 */ /* 0x000fc600078e0200 */
[----:B------:R-:W-:Y:S01]  /*02f0*/  ISETP.GT.U32.AND P0, PT, R3, 0xf, PT ;  /* 0x0000000f0300780c */ /* 0x000fe20003f04070 */
[----:B0-----:R-:W-:-:S06]  /*0300*/  ULEA UR4, UR5, UR4, 0x18 ;  /* 0x0000000405047291 */ /* 0x001fcc000f8ec0ff */
[----:B------:R-:W-:-:S05]  /*0310*/  LEA R4, R4, UR4, 0x2 ;  /* 0x0000000404047c11 */ /* 0x000fca000f8e10ff */
[----:B--2---:R0:W-:Y:S01]  /*0320*/  STS [R4], R7 ;  /* 0x0000000704007388 */ /* 0x0041e20000000800 */
[----:B------:R-:W-:Y:S06]  /*0330*/  BAR.SYNC.DEFER_BLOCKING 0x0 ;  /* 0x0000000000007b1d */ /* 0x000fec0000010000 */
[----:B------:R-:W-:Y:S05]  /*0340*/  @P0 EXIT ;  /* 0x000000000000094d */ /* 0x000fea0003800000 */
[----:B------:R-:W1:Y:S01]  /*0350*/  LDC R3, c[0x0][0x360] ;  /* 0x0000d800ff037b82 */ /* 0x000e620000000800 */
[----:B------:R-:W2:Y:S01]  /*0360*/  LDCU UR4, c[0x3][0x64] ;  /* 0x00c00c80ff0477ac */ /* 0x000ea20008000800 */
[----:B------:R-:W3:Y:S01]  /*0370*/  LDCU.64 UR8, c[0x3][0x68] ;  /* 0x00c00d00ff0877ac */ /* 0x000ee20008000a00 */
[----:B------:R-:W4:Y:S01]  /*0380*/  LDCU.128 UR12, c[0x3][0x70] ;  /* 0x00c00e00ff0c77ac */ /* 0x000f220008000c00 */
[----:B-1----:R-:W-:-:S05]  /*0390*/  IMAD R8, R3, -0xc, R4 ;  /* 0xfffffff403087824 */ /* 0x002fca00078e0204 */
[----:B------:R-:W2:Y:S01]  /*03a0*/  LDS R0, [R8+-0xc] ;  /* 0xfffff40008007984 */ /* 0x000ea20000000800 */
[----:B------:R-:W-:-:S03]  /*03b0*/  LEA R16, R3, R8, 0x2 ;  /* 0x0000000803107211 */ /* 0x000fc600078e10ff */
[----:B------:R-:W3:Y:S01]  /*03c0*/  LDS R9, [R8+-0x8] ;  /* 0xfffff80008097984 */ /* 0x000ee20000000800 */
[----:B------:R-:W-:-:S03]  /*03d0*/  LEA R17, R3, R16, 0x2 ;  /* 0x0000001003117211 */ /* 0x000fc600078e10ff */
[----:B------:R-:W1:Y:S04]  /*03e0*/  LDS R10, [R8+-0x4] ;  /* 0xfffffc00080a7984 */ /* 0x000e680000000800 */
[----:B------:R-:W4:Y:S04]  /*03f0*/  LDS R12, [R8] ;  /* 0x00000000080c7984 */ /* 0x000f280000000800 */
[----:B------:R-:W5:Y:S04]  /*0400*/  LDS R11, [R8+0x4] ;  /* 0x00000400080b7984 */ /* 0x000f680000000800 */
[----:B------:R-:W5:Y:S04]  /*0410*/  LDS R14, [R8+0x8] ;  /* 0x00000800080e7984 */ /* 0x000f680000000800 */
[----:B------:R-:W5:Y:S04]  /*0420*/  LDS R13, [R8+0xc] ;  /* 0x00000c00080d7984 */ /* 0x000f680000000800 */
[----:B------:R-:W5:Y:S04]  /*0430*/  LDS R18, [R16+-0xc] ;  /* 0xfffff40010127984 */ /* 0x000f680000000800 */
[----:B0-----:R-:W0:Y:S04]  /*0440*/  LDS R7, [R16+-0x8] ;  /* 0xfffff80010077984 */ /* 0x001e280000000800 */
[----:B------:R-:W0:Y:S01]  /*0450*/  LDS R5, [R16+-0x4] ;  /* 0xfffffc0010057984 */ /* 0x000e220000000800 */
[----:B--2---:R-:W-:-:S03]  /*0460*/  FFMA R6, R0, UR4, RZ ;  /* 0x0000000400067c23 */ /* 0x004fc600080000ff */
[----:B------:R-:W-:Y:S01]  /*0470*/  LDS R8, [R16+0x8] ;  /* 0x0000080010087984 */ /* 0x000fe20000000800 */
[----:B------:R-:W2:Y:S01]  /*0480*/  LDCU.64 UR4, c[0x3][0x120] ;  /* 0x00c02400ff0477ac */ /* 0x000ea20008000a00 */
[----:B---3--:R-:W-:Y:S02]  /*0490*/  FFMA R9, R9, UR8, R6 ;  /* 0x0000000809097c23 */ /* 0x008fe40008000006 */
[----:B------:R-:W3:Y:S02]  /*04a0*/  LDS R0, [R16] ;  /* 0x0000000010007984 */ /* 0x000ee40000000800 */
[----:B-1----:R-:W-:Y:S02]  /*04b0*/  FFMA R9, R10, UR9, R9 ;  /* 0x000000090a097c23 */ /* 0x002fe40008000009 */
[----:B------:R-:W1:Y:S01]  /*04c0*/  LDS R6, [R16+0x4] ;  /* 0x0000040010067984 */ /* 0x000e620000000800 */
[----:B------:R-:W2:Y:S01]  /*04d0*/  LDCU.128 UR8, c[0x3][0x80] ;  /* 0x00c01000ff0877ac */ /* 0x000ea20008000c00 */
[----:B----4-:R-:W-:-:S02]  /*04e0*/  FFMA R12, R12, UR12, R9 ;  /* 0x0000000c0c0c7c23 */ /* 0x010fc40008000009 */
[----:B------:R-:W-:Y:S02]  /*04f0*/  LDS R10, [R17+-0xc] ;  /* 0xfffff400110a7984 */ /* 0x000fe40000000800 */
[----:B-----5:R-:W-:Y:S02]  /*0500*/  FFMA R11, R11, UR13, R12 ;  /* 0x0000000d0b0b7c23 */ /* 0x020fe4000800000c */
[----:B------:R4:W5:Y:S02]  /*0510*/  LDS R9, [R16+0xc] ;  /* 0x00000c0010097984 */ /* 0x0009640000000800 */
[----:B------:R-:W-:Y:S02]  /*0520*/  FFMA R14, R14, UR14, R11 ;  /* 0x0000000e0e0e7c23 */ /* 0x000fe4000800000b */
[----:B------:R-:W-:Y:S02]  /*0530*/  LDS R12, [R17+-0x4] ;  /* 0xfffffc00110c7984 */ /* 0x000fe40000000800 */
[----:B------:R-:W-:-:S02]  /*0540*/  FFMA R13, R13, UR15, R14 ;  /* 0x0000000f0d0d7c23 */ /* 0x000fc4000800000e */
[----:B------:R-:W5:Y:S01]  /*0550*/  LDS R11, [R17+-0x8] ;  /* 0xfffff800110b7984 */ /* 0x000f620000000800 */
[----:B------:R-:W1:Y:S01]  /*0560*/  LDCU.128 UR12, c[0x3][0x90] ;  /* 0x00c01200ff0c77ac */ /* 0x000e620008000c00 */
[----:B----4-:R-:W-:Y:S01]  /*0570*/  LEA R16, R3, R4, 0x2 ;  /* 0x0000000403107211 */ /* 0x010fe200078e10ff */
[----:B--2---:R-:W-:Y:S02]  /*0580*/  FFMA R18, R18, UR8, R13 ;  /* 0x0000000812127c23 */ /* 0x004fe4000800000d */
[----:B------:R-:W2:Y:S02]  /*0590*/  LDS R13, [R17] ;  /* 0x00000000110d7984 */ /* 0x000ea40000000800 */
[----:B0-----:R-:W-:Y:S02]  /*05a0*/  FFMA R18, R7, UR9, R18 ;  /* 0x0000000907127c23 */ /* 0x001fe40008000012 */
[----:B------:R-:W0:Y:S02]  /*05b0*/  LDS R7, [R17+0x4] ;  /* 0x0000040011077984 */ /* 0x000e240000000800 */
[----:B------:R-:W-:Y:S01]  /*05c0*/  FFMA R15, R5, UR10, R18 ;  /* 0x0000000a050f7c23 */ /* 0x000fe20008000012 */
[----:B------:R-:W-:Y:S01]  /*05d0*/  LEA R18, R3, R16, 0x2 ;  /* 0x0000001003127211 */ /* 0x000fe200078e10ff */
[----:B------:R-:W4:Y:S02]  /*05e0*/  LDS R5, [R17+0x8] ;  /* 0x0000080011057984 */ /* 0x000f240000000800 */
[----:B---3--:R-:W-:Y:S01]  /*05f0*/  FFMA R15, R0, UR11, R15 ;  /* 0x0000000b000f7c23 */ /* 0x008fe2000800000f */
[----:B------:R-:W3:Y:S01]  /*0600*/  LDCU.128 UR8, c[0x3][0xa0] ;  /* 0x00c01400ff0877ac */ /* 0x000ee20008000c00 */
[----:B------:R-:W4:Y:S02]  /*0610*/  LDS R0, [R17+0xc] ;  /* 0x00000c0011007984 */ /* 0x000f240000000800 */
[----:B-1----:R-:W-:-:S02]  /*0620*/  FFMA R15, R6, UR12, R15 ;  /* 0x0000000c060f7c23 */ /* 0x002fc4000800000f */
[----:B------:R-:W1:Y:S02]  /*0630*/  LDS R6, [R4+-0xc] ;  /* 0xfffff40004067984 */ /* 0x000e640000000800 */
[----:B------:R-:W-:Y:S02]  /*0640*/  FFMA R14, R8, UR13, R15 ;  /* 0x0000000d080e7c23 */ /* 0x000fe4000800000f */
[----:B------:R-:W1:Y:S02]  /*0650*/  LDS R8, [R4+-0x8] ;  /* 0xfffff80004087984 */ /* 0x000e640000000800 */
[----:B-----5:R-:W-:Y:S02]  /*0660*/  FFMA R15, R9, UR14, R14 ;  /* 0x0000000e090f7c23 */ /* 0x020fe4000800000e */
[----:B------:R-:W5:Y:S02]  /*0670*/  LDS R9, [R4+-0x4] ;  /* 0xfffffc0004097984 */ /* 0x000f640000000800 */
[----:B------:R-:W-:Y:S01]  /*0680*/  FFMA R14, R10, UR15, R15 ;  /* 0x0000000f0a0e7c23 */ /* 0x000fe2000800000f */
[----:B------:R-:W4:Y:S01]  /*0690*/  LDCU.128 UR12, c[0x3][0xb0] ;  /* 0x00c01600ff0c77ac */ /* 0x000f220008000c00 */
[----:B------:R-:W5:Y:S02]  /*06a0*/  LDS R10, [R4] ;  /* 0x00000000040a7984 */ /* 0x000f640000000800 */
[----:B---3--:R-:W-:-:S02]  /*06b0*/  FFMA R15, R11, UR8, R14 ;  /* 0x000000080b0f7c23 */ /* 0x008fc4000800000e */
[----:B------:R-:W3:Y:S02]  /*06c0*/  LDS R11, [R4+0x4] ;  /* 0x00000400040b7984 */ /* 0x000ee40000000800 */
[----:B------:R-:W-:Y:S02]  /*06d0*/  FFMA R14, R12, UR9, R15 ;  /* 0x000000090c0e7c23 */ /* 0x000fe4000800000f */
[----:B------:R-:W3:Y:S02]  /*06e0*/  LDS R12, [R4+0x8] ;  /* 0x00000800040c7984 */ /* 0x000ee40000000800 */
[----:B--2---:R-:W-:Y:S02]  /*06f0*/  FFMA R14, R13, UR10, R14 ;  /* 0x0000000a0d0e7c23 */ /* 0x004fe4000800000e */
[----:B------:R-:W2:Y:S02]  /*0700*/  LDS R13, [R4+0xc] ;  /* 0x00000c00040d7984 */ /* 0x000ea40000000800 */
[----:B0-----:R-:W-:Y:S01]  /*0710*/  FFMA R14, R7, UR11, R14 ;  /* 0x0000000b070e7c23 */ /* 0x001fe2000800000e */
[----:B------:R-:W5:Y:S01]  /*0720*/  LDCU.128 UR8, c[0x3][0xc0] ;  /* 0x00c01800ff0877ac */ /* 0x000f620008000c00 */
[----:B------:R-:W0:Y:S02]  /*0730*/  LDS R7, [R16+-0xc] ;  /* 0xfffff40010077984 */ /* 0x000e240000000800 */
[----:B----4-:R-:W-:-:S02]  /*0740*/  FFMA R15, R5, UR12, R14 ;  /* 0x0000000c050f7c23 */ /* 0x010fc4000800000e */
[----:B------:R-:W4:Y:S02]  /*0750*/  LDS R5, [R16+-0x8] ;  /* 0xfffff80010057984 */ /* 0x000f240000000800 */
[----:B------:R-:W-:Y:S02]  /*0760*/  FFMA R15, R0, UR13, R15 ;  /* 0x0000000d000f7c23 */ /* 0x000fe4000800000f */
[----:B------:R-:W-:Y:S02]  /*0770*/  LDS R4, [R16+0x4] ;  /* 0x0000040010047984 */ /* 0x000fe40000000800 */
[----:B-1----:R-:W-:Y:S02]  /*0780*/  FFMA R15, R6, UR14, R15 ;  /* 0x0000000e060f7c23 */ /* 0x002fe4000800000f */
[----:B------:R-:W1:Y:S02]  /*0790*/  LDS R0, [R16+-0x4] ;  /* 0xfffffc0010007984 */ /* 0x000e640000000800 */
[----:B------:R-:W-:-:S02]  /*07a0*/  FFMA R8, R8, UR15, R15 ;  /* 0x0000000f08087c23 */ /* 0x000fc4000800000f */
[----:B------:R-:W1:Y:S01]  /*07b0*/  LDS R6, [R16] ;  /* 0x0000000010067984 */ /* 0x000e620000000800 */
[----:B------:R-:W2:Y:S01]  /*07c0*/  LDCU.128 UR12, c[0x3][0xd0] ;  /* 0x00c01a00ff0c77ac */ /* 0x000ea20008000c00 */
[----:B-----5:R-:W-:Y:S02]  /*07d0*/  FFMA R9, R9, UR8, R8 ;  /* 0x0000000809097c23 */ /* 0x020fe40008000008 */
[----:B------:R-:W-:Y:S02]  /*07e0*/  LDS R15, [R18+0xc] ;  /* 0x00000c00120f7984 */ /* 0x000fe40000000800 */
[----:B------:R-:W-:Y:S02]  /*07f0*/  FFMA R10, R10, UR9, R9 ;  /* 0x000000090a0a7c23 */ /* 0x000fe40008000009 */
[----:B------:R-:W5:Y:S02]  /*0800*/  LDS R8, [R16+0x8] ;  /* 0x0000080010087984 */ /* 0x000f640000000800 */
[----:B---3--:R-:W-:-:S02]  /*0810*/  FFMA R11, R11, UR10, R10 ;  /* 0x0000000a0b0b7c23 */ /* 0x008fc4000800000a */
[----:B------:R-:W3:Y:S02]  /*0820*/  LDS R9, [R16+0xc] ;  /* 0x00000c0010097984 */ /* 0x000ee40000000800 */
[----:B------:R-:W-:Y:S02]  /*0830*/  FFMA R12, R12, UR11, R11 ;  /* 0x0000000b0c0c7c23 */ /* 0x000fe4000800000b */
[----:B------:R-:W3:Y:S01]  /*0840*/  LDS R10, [R18+-0xc] ;  /* 0xfffff400120a7984 */ /* 0x000ee20000000800 */
[----:B------:R-:W1:Y:S01]  /*0850*/  LDCU.128 UR8, c[0x3][0xe0] ;  /* 0x00c01c00ff0877ac */ /* 0x000e620008000c00 */
[----:B--2---:R-:W-:Y:S02]  /*0860*/  FFMA R14, R13, UR12, R12 ;  /* 0x0000000c0d0e7c23 */ /* 0x004fe4000800000c */
[----:B------:R-:W2:Y:S02]  /*0870*/  LDS R11, [R18+-0x8] ;  /* 0xfffff800120b7984 */ /* 0x000ea40000000800 */
[----:B0-----:R-:W-:-:S02]  /*0880*/  FFMA R14, R7, UR13, R14 ;  /* 0x0000000d070e7c23 */ /* 0x001fc4000800000e */
[----:B------:R-:W0:Y:S02]  /*0890*/  LDS R12, [R18+-0x4] ;  /* 0xfffffc00120c7984 */ /* 0x000e240000000800 */
[----:B----4-:R-:W-:Y:S02]  /*08a0*/  FFMA R13, R5, UR14, R14 ;  /* 0x0000000e050d7c23 */ /* 0x010fe4000800000e */
[----:B------:R-:W4:Y:S04]  /*08b0*/  LDS R7, [R18] ;  /* 0x0000000012077984 */ /* 0x000f280000000800 */
[----:B------:R-:W4:Y:S01]  /*08c0*/  LDS R5, [R18+0x4] ;  /* 0x0000040012057984 */ /* 0x000f220000000800 */
[----:B-1----:R-:W-:Y:S01]  /*08d0*/  FFMA R13, R0, UR15, R13 ;  /* 0x0000000f000d7c23 */ /* 0x002fe2000800000d */
[----:B------:R-:W1:Y:S02]  /*08e0*/  LDCU.128 UR12, c[0x3][0xf0] ;  /* 0x00c01e00ff0c77ac */ /* 0x000e640008000c00 */
[----:B------:R-:W4:Y:S01]  /*08f0*/  LDS R0, [R18+0x8] ;  /* 0x0000080012007984 */ /* 0x000f220000000800 */
[----:B------:R-:W-:Y:S01]  /*0900*/  FFMA R13, R6, UR8, R13 ;  /* 0x00000008060d7c23 */ /* 0x000fe2000800000d */
[----:B------:R-:W-:-:S03]  /*0910*/  LEA R6, R3, R18, 0x2 ;  /* 0x0000001203067211 */ /* 0x000fc600078e10ff */
[----:B------:R-:W-:Y:S02]  /*0920*/  FFMA R13, R4, UR9, R13 ;  /* 0x00000009040d7c23 */ /* 0x000fe4000800000d */
[----:B------:R-:W4:Y:S02]  /*0930*/  LDS R3, [R6+-0xc] ;  /* 0xfffff40006037984 */ /* 0x000f240000000800 */
[----:B-----5:R-:W-:Y:S02]  /*0940*/  FFMA R8, R8, UR10, R13 ;  /* 0x0000000a08087c23 */ /* 0x020fe4000800000d */
[----:B------:R-:W5:Y:S02]  /*0950*/  LDS R13, [R6+-0x8] ;  /* 0xfffff800060d7984 */ /* 0x000f640000000800 */
[----:B---3--:R-:W-:Y:S01]  /*0960*/  FFMA R9, R9, UR11, R8 ;  /* 0x0000000b09097c23 */ /* 0x008fe20008000008 */
[----:B------:R-:W3:Y:S01]  /*0970*/  LDCU.128 UR8, c[0x3][0x100] ;  /* 0x00c02000ff0877ac */ /* 0x000ee20008000c00 */
[----:B------:R-:W5:Y:S02]  /*0980*/  LDS R17, [R6+-0x4] ;  /* 0xfffffc0006117984 */ /* 0x000f640000000800 */
[----:B-1----:R-:W-:-:S02]  /*0990*/  FFMA R10, R10, UR12, R9 ;  /* 0x0000000c0a0a7c23 */ /* 0x002fc40008000009 */
[----:B------:R-:W1:Y:S02]  /*09a0*/  LDS R9, [R6] ;  /* 0x0000000006097984 */ /* 0x000e640000000800 */
[----:B--2---:R-:W-:Y:S02]  /*09b0*/  FFMA R11, R11, UR13, R10 ;  /* 0x0000000d0b0b7c23 */ /* 0x004fe4000800000a */
[----:B------:R-:W2:Y:S02]  /*09c0*/  LDS R19, [R6+0x4] ;  /* 0x0000040006137984 */ /* 0x000ea40000000800 */
[----:B0-----:R-:W-:Y:S02]  /*09d0*/  FFMA R12, R12, UR14, R11 ;  /* 0x0000000e0c0c7c23 */ /* 0x001fe4000800000b */
[----:B------:R-:W0:Y:S02]  /*09e0*/  LDS R11, [R6+0x8] ;  /* 0x00000800060b7984 */ /* 0x000e240000000800 */
[----:B----4-:R-:W-:Y:S01]  /*09f0*/  FFMA R12, R7, UR15, R12 ;  /* 0x0000000f070c7c23 */ /* 0x010fe2000800000c */
[----:B------:R-:W5:Y:S01]  /*0a00*/  LDCU.128 UR12, c[0x3][0x110] ;  /* 0x00c02200ff0c77ac */ /* 0x000f620008000c00 */
[----:B------:R-:W4:Y:S02]  /*0a10*/  LDS R7, [R6+0xc] ;  /* 0x00000c0006077984 */ /* 0x000f240000000800 */
[----:B---3--:R-:W-:-:S04]  /*0a20*/  FFMA R5, R5, UR8, R12 ;  /* 0x0000000805057c23 */ /* 0x008fc8000800000c */
[----:B------:R-:W-:Y:S02]  /*0a30*/  FFMA R0, R0, UR9, R5 ;  /* 0x0000000900007c23 */ /* 0x000fe40008000005 */
[----:B------:R-:W3:Y:S02]  /*0a40*/  LDC.64 R4, c[0x0][0x388] ;  /* 0x0000e200ff047b82 */ /* 0x000ee40000000a00 */
[----:B------:R-:W-:-:S04]  /*0a50*/  FFMA R0, R15, UR10, R0 ;  /* 0x0000000a0f007c23 */ /* 0x000fc80008000000 */
[----:B------:R-:W-:-:S04]  /*0a60*/  FFMA R0, R3, UR11, R0 ;  /* 0x0000000b03007c23 */ /* 0x000fc80008000000 */
[----:B-----5:R-:W-:-:S04]  /*0a70*/  FFMA R0, R13, UR12, R0 ;  /* 0x0000000c0d007c23 */ /* 0x020fc80008000000 */
[----:B------:R-:W-:-:S04]  /*0a80*/  FFMA R0, R17, UR13, R0 ;  /* 0x0000000d11007c23 */ /* 0x000fc80008000000 */
[----:B-1----:R-:W-:-:S04]  /*0a90*/  FFMA R0, R9, UR14, R0 ;  /* 0x0000000e09007c23 */ /* 0x002fc80008000000 */
[----:B--2---:R-:W-:Y:S01]  /*0aa0*/  FFMA R0, R19, UR15, R0 ;  /* 0x0000000f13007c23 */ /* 0x004fe20008000000 */
[----:B---3--:R-:W-:-:S04]  /*0ab0*/  IMAD.WIDE.U32 R4, R2, 0x4, R4 ;  /* 0x0000000402047825 */ /* 0x008fc800078e0004 */
[----:B0-----:R-:W-:-:S04]  /*0ac0*/  FFMA R0, R11, UR4, R0 ;  /* 0x000000040b007c23 */ /* 0x001fc80008000000 */
[----:B----4-:R-:W-:-:S05]  /*0ad0*/  FFMA R7, R7, UR5, R0 ;  /* 0x0000000507077c23 */ /* 0x010fca0008000000 */
[----:B------:R-:W-:Y:S01]  /*0ae0*/  STG.E desc[UR6][R4.64], R7 ;  /* 0x0000000704007986 */ /* 0x000fe2000c101906 */
[----:B------:R-:W-:Y:S05]  /*0af0*/  EXIT ;  /* 0x000000000000794d */ /* 0x000fea0003800000 */
.L_x_2:
        /* <DEDUP_REMOVED lines=16> */
.L_x_7:


//--------------------- .text._Z21gauss5x5_tiles_kernelPKfPfii --------------------------
	.section	.text._Z21gauss5x5_tiles_kernelPKfPfii,"ax",@progbits
	.align	128
        .global         _Z21gauss5x5_tiles_kernelPKfPfii
        .type           _Z21gauss5x5_tiles_kernelPKfPfii,@function
        .size           _Z21gauss5x5_tiles_kernelPKfPfii,(.L_x_8 - _Z21gauss5x5_tiles_kernelPKfPfii)
        .other          _Z21gauss5x5_tiles_kernelPKfPfii,@"STO_CUDA_ENTRY STV_DEFAULT"
_Z21gauss5x5_tiles_kernelPKfPfii:
.text._Z21gauss5x5_tiles_kernelPKfPfii:
[----:B------:R-:W-:Y:S08]  /*0000*/  LDC R1, c[0x0][0x37c] ;  /* 0x0000df00ff017b82 */ /* 0x000ff00000000800 */
[----:B------:R-:W0:Y:S01]  /*0010*/  LDC R5, c[0x0][0x390] ;  /* 0x0000e400ff057b82 */ /* 0x000e220000000800 */
[----:B------:R-:W1:Y:S01]  /*0020*/  S2R R0, SR_TID.X ;  /* 0x0000000000007919 */ /* 0x000e620000002100 */
[----:B------:R-:W2:Y:S01]  /*0030*/  LDCU.64 UR6, c[0x0][0x358] ;  /* 0x00006b00ff0677ac */ /* 0x000ea20008000a00 */
[----:B------:R-:W3:Y:S01]  /*0040*/  S2R R9, SR_CTAID.X ;  /* 0x0000000000097919 */ /* 0x000ee20000002500 */
[----:B------:R-:W4:Y:S01]  /*0050*/  S2R R8, SR_CTAID.Y ;  /* 0x0000000000087919 */ /* 0x000f220000002600 */
[----:B0-----:R-:W-:-:S04]  /*0060*/  IABS R10, R5 ;  /* 0x00000005000a7213 */ /* 0x001fc80000000000 */
[----:B------:R-:W0:Y:S01]  /*0070*/  I2F.RP R7, R10 ;  /* 0x0000000a00077306 */ /* 0x000e220000209400 */
[----:B-1----:R-:W-:-:S04]  /*0080*/  IADD3 R4, PT, PT, R0, -0x2, RZ ;  /* 0xfffffffe00047810 */ /* 0x002fc80007ffe0ff */
[----:B---3--:R-:W-:-:S04]  /*0090*/  LEA R6, R9, R4, 0x4 ;  /* 0x0000000409067211 */ /* 0x008fc800078e20ff */
[----:B------:R-:W-:Y:S01]  /*00a0*/  ISETP.GE.AND P2, PT, R6, RZ, PT ;  /* 0x000000ff0600720c */ /* 0x000fe20003f46270 */
[----:B0-----:R-:W0:Y:S02]  /*00b0*/  MUFU.RCP R7, R7 ;  /* 0x0000000700077308 */ /* 0x001e240000001000 */
[----:B0-----:R-:W-:Y:S02]  /*00c0*/  IADD3 R2, PT, PT, R7, 0xffffffe, RZ ;  /* 0x0ffffffe07027810 */ /* 0x001fe40007ffe0ff */
[----:B------:R-:W-:-:S04]  /*00d0*/  IABS R7, R6 ;  /* 0x0000000600077213 */ /* 0x000fc80000000000 */
[----:B------:R0:W1:Y:S02]  /*00e0*/  F2I.FTZ.U32.TRUNC.NTZ R3, R2 ;  /* 0x0000000200037305 */ /* 0x000064000021f000 */
[----:B0-----:R-:W-:Y:S01]  /*00f0*/  HFMA2 R2, -RZ, RZ, 0, 0 ;  /* 0x00000000ff027431 */ /* 0x001fe200000001ff */
[----:B-1----:R-:W-:-:S05]  /*0100*/  IADD3 R11, PT, PT, RZ, -R3, RZ ;  /* 0x80000003ff0b7210 */ /* 0x002fca0007ffe0ff */
[----:B------:R-:W-:Y:S02]  /*0110*/  IMAD R9, R11, R10, RZ ;  /* 0x0000000a0b097224 */ /* 0x000fe400078e02ff */
[----:B------:R-:W4:Y:S02]  /*0120*/  S2R R11, SR_TID.Y ;  /* 0x00000000000b7919 */ /* 0x000f240000002200 */
[----:B------:R-:W-:Y:S02]  /*0130*/  IMAD.HI.U32 R3, R3, R9, R2 ;  /* 0x0000000903037227 */ /* 0x000fe400078e0002 */
[----:B------:R-:W0:Y:S04]  /*0140*/  LDC R9, c[0x0][0x394] ;  /* 0x0000e500ff097b82 */ /* 0x000e280000000800 */
[----:B------:R-:W-:-:S05]  /*0150*/  IMAD.HI.U32 R3, R3, R7, RZ ;  /* 0x0000000703037227 */ /* 0x000fca00078e00ff */
[----:B------:R-:W-:-:S05]  /*0160*/  IADD3 R3, PT, PT, -R3, RZ, RZ ;  /* 0x000000ff03037210 */ /* 0x000fca0007ffe1ff */
[C---:B------:R-:W-:Y:S02]  /*0170*/  IMAD R7, R10.reuse, R3, R7 ;  /* 0x000000030a077224 */ /* 0x040fe400078e0207 */
[----:B------:R-:W1:Y:S03]  /*0180*/  LDC.64 R2, c[0x0][0x380] ;  /* 0x0000e000ff027b82 */ /* 0x000e660000000a00 */
[----:B------:R-:W-:Y:S02]  /*0190*/  ISETP.GT.U32.AND P0, PT, R10, R7, PT ;  /* 0x000000070a00720c */ /* 0x000fe40003f04070 */
[----:B0-----:R-:W-:Y:S02]  /*01a0*/  IADD3 R9, PT, PT, R9, -0x1, RZ ;  /* 0xffffffff09097810 */ /* 0x001fe40007ffe0ff */
[----:B----4-:R-:W-:-:S09]  /*01b0*/  LEA R8, R8, R11, 0x4 ;  /* 0x0000000b08087211 */ /* 0x010fd200078e20ff */
[----:B------:R-:W-:Y:S02]  /*01c0*/  @!P0 IADD3 R7, PT, PT, R7, -R10, RZ ;  /* 0x8000000a07078210 */ /* 0x000fe40007ffe0ff */
[----:B------:R-:W-:Y:S02]  /*01d0*/  ISETP.NE.AND P0, PT, R5, RZ, PT ;  /* 0x000000ff0500720c */ /* 0x000fe40003f05270 */
[----:B------:R-:W-:Y:S02]  /*01e0*/  ISETP.GT.U32.AND P1, PT, R10, R7, PT ;  /* 0x000000070a00720c */ /* 0x000fe40003f24070 */
[----:B------:R-:W-:-:S04]  /*01f0*/  VIMNMX.U32 R8, PT, PT, R8, 0x2, !PT ;  /* 0x0000000208087848 */ /* 0x000fc80007fe0000 */
[----:B------:R-:W-:-:S05]  /*0200*/  VIADDMNMX R8, R8, 0xfffffffe, R9, PT ;  /* 0xfffffffe08087846 */ /* 0x000fca0003800109 */
[----:B------:R-:W-:Y:S02]  /*0210*/  IMAD R9, R8, R5, RZ ;  /* 0x0000000508097224 */ /* 0x000fe400078e02ff */
[----:B------:R-:W-:-:S04]  /*0220*/  @!P1 IADD3 R7, PT, PT, R7, -R10, RZ ;  /* 0x8000000a07079210 */ /* 0x000fc80007ffe0ff */
[----:B------:R-:W-:Y:S02]  /*0230*/  @!P2 IADD3 R7, PT, PT, -R7, RZ, RZ ;  /* 0x000000ff0707a210 */ /* 0x000fe40007ffe1ff */
[----:B------:R-:W-:-:S04]  /*0240*/  @!P0 LOP3.LUT R7, RZ, R5, RZ, 0x33, !PT ;  /* 0x00000005ff078212 */ /* 0x000fc800078e33ff */
[----:B------:R-:W-:-:S04]  /*0250*/  VIMNMX R8, PT, PT, RZ, R7, !PT ;  /* 0x00000007ff087248 */ /* 0x000fc80007fe0100 */
[----:B------:R-:W-:Y:S02]  /*0260*/  VIADDMNMX R8, R5, 0xffffffff, R8, PT ;  /* 0xffffffff05087846 */ /* 0x000fe40003800108 */
[----:B------:R-:W-:-:S04]  /*0270*/  LEA R5, R9, R6, 0x2 ;  /* 0x0000000609057211 */ /* 0x000fc800078e10ff */
        /* <DEDUP_REMOVED lines=14> */
[----:B0-----:R-:W0:Y:S01]  /*0360*/  LDC R2, c[0x0][0x360] ;  /* 0x0000d800ff027b82 */ /* 0x001e220000000800 */
[----:B------:R-:W1:Y:S01]  /*0370*/  LDCU.128 UR8, c[0x3][URZ] ;  /* 0x00c00000ff0877ac */ /* 0x000e620008000c00 */
[----:B------:R-:W2:Y:S01]  /*0380*/  LDCU.128 UR12, c[0x3][0x10] ;  /* 0x00c00200ff0c77ac */ /* 0x000ea20008000c00 */
[----:B------:R-:W3:Y:S01]  /*0390*/  LDCU UR5, c[0x3][0x60] ;  /* 0x00c00c00ff0577ac */ /* 0x000ee20008000800 */
[C---:B0-----:R-:W-:Y:S01]  /*03a0*/  IMAD R7, R2.reuse, -0x2, R7 ;  /* 0xfffffffe02077824 */ /* 0x041fe200078e0207 */
[----:B------:R-:W-:-:S04]  /*03b0*/  LEA R19, R2, R13, 0x2 ;  /* 0x0000000d02137211 */ /* 0x000fc800078e10ff */
[----:B------:R-:W-:-:S04]  /*03c0*/  LEA R7, R7, UR4, 0x2 ;  /* 0x0000000407077c11 */ /* 0x000fc8000f8e10ff */
[----:B------:R-:W-:Y:S01]  /*03d0*/  LEA R12, R2, R7, 0x2 ;  /* 0x00000007020c7211 */ /* 0x000fe200078e10ff */
[----:B------:R-:W1:Y:S04]  /*03e0*/  LDS R0, [R7+-0x8] ;  /* 0xfffff80007007984 */ /* 0x000e680000000800 */
[----:B------:R-:W0:Y:S04]  /*03f0*/  LDS R9, [R7+-0x4] ;  /* 0xfffffc0007097984 */ /* 0x000e280000000800 */
[----:B------:R-:W4:Y:S04]  /*0400*/  LDS R8, [R7] ;  /* 0x0000000007087984 */ /* 0x000f280000000800 */
[----:B------:R-:W5:Y:S04]  /*0410*/  LDS R11, [R7+0x4] ;  /* 0x00000400070b7984 */ /* 0x000f680000000800 */
[----:B------:R-:W2:Y:S04]  /*0420*/  LDS R10, [R7+0x8] ;  /* 0x00000800070a7984 */ /* 0x000ea80000000800 */
[----:B------:R-:W3:Y:S04]  /*0430*/  LDS R15, [R12+-0x8] ;  /* 0xfffff8000c0f7984 */ /* 0x000ee80000000800 */
[----:B------:R-:W3:Y:S04]  /*0440*/  LDS R14, [R12+-0x4] ;  /* 0xfffffc000c0e7984 */ /* 0x000ee80000000800 */
[----:B------:R-:W3:Y:S04]  /*0450*/  LDS R17, [R12] ;  /* 0x000000000c117984 */ /* 0x000ee80000000800 */
[----:B------:R-:W3:Y:S04]  /*0460*/  LDS R4, [R12+0x4] ;  /* 0x000004000c047984 */ /* 0x000ee80000000800 */
[----:B------:R-:W3:Y:S01]  /*0470*/  LDS R3, [R12+0x8] ;  /* 0x000008000c037984 */ /* 0x000ee20000000800 */
[----:B-1----:R-:W-:-:S03]  /*0480*/  FFMA R6, R0, UR8, RZ ;  /* 0x0000000800067c23 */ /* 0x002fc600080000ff */
[----:B------:R-:W-:Y:S01]  /*0490*/  LDS R7, [R13] ;  /* 0x000000000d077984 */ /* 0x000fe20000000800 */
[----:B0-----:R-:W-:-:S03]  /*04a0*/  FFMA R9, R9, UR9, R6 ;  /* 0x0000000909097c23 */ /* 0x001fc60008000006 */
[----:B------:R-:W0:Y:S01]  /*04b0*/  LDS R0, [R13+-0x8] ;  /* 0xfffff8000d007984 */ /* 0x000e220000000800 */
[----:B----4-:R-:W-:-:S03]  /*04c0*/  FFMA R8, R8, UR10, R9 ;  /* 0x0000000a08087c23 */ /* 0x010fc60008000009 */
[----:B------:R-:W1:Y:S01]  /*04d0*/  LDS R6, [R13+-0x4] ;  /* 0xfffffc000d067984 */ /* 0x000e620000000800 */
[----:B-----5:R-:W-:Y:S01]  /*04e0*/  FFMA R11, R11, UR11, R8 ;  /* 0x0000000b0b0b7c23 */ /* 0x020fe20008000008 */
[----:B------:R-:W4:Y:S02]  /*04f0*/  LDCU.128 UR8, c[0x3][0x20] ;  /* 0x00c00400ff0877ac */ /* 0x000f240008000c00 */
[----:B------:R-:W5:Y:S01]  /*0500*/  LDS R8, [R13+0x4] ;  /* 0x000004000d087984 */ /* 0x000f620000000800 */
[----:B--2---:R-:W-:-:S03]  /*0510*/  FFMA R10, R10, UR12, R11 ;  /* 0x0000000c0a0a7c23 */ /* 0x004fc6000800000b */
[----:B------:R-:W2:Y:S01]  /*0520*/  LDS R9, [R13+0x8] ;  /* 0x000008000d097984 */ /* 0x000ea20000000800 */
[----:B---3--:R-:W-:-:S03]  /*0530*/  FFMA R15, R15, UR13, R10 ;  /* 0x0000000d0f0f7c23 */ /* 0x008fc6000800000a */
[----:B------:R-:W3:Y:S01]  /*0540*/  LDS R10, [R19+-0x8] ;  /* 0xfffff800130a7984 */ /* 0x000ee20000000800 */
[----:B------:R-:W-:-:S03]  /*0550*/  FFMA R14, R14, UR14, R15 ;  /* 0x0000000e0e0e7c23 */ /* 0x000fc6000800000f */
[----:B------:R-:W3:Y:S01]  /*0560*/  LDS R11, [R19+-0x4] ;  /* 0xfffffc00130b7984 */ /* 0x000ee20000000800 */
[----:B------:R-:W-:Y:S01]  /*0570*/  FFMA R17, R17, UR15, R14 ;  /* 0x0000000f11117c23 */ /* 0x000fe2000800000e */
[----:B------:R-:W1:Y:S02]  /*0580*/  LDCU.128 UR12, c[0x3][0x30] ;  /* 0x00c00600ff0c77ac */ /* 0x000e640008000c00 */
[----:B------:R-:W3:Y:S01]  /*0590*/  LDS R12, [R19] ;  /* 0x00000000130c7984 */ /* 0x000ee20000000800 */
[----:B----4-:R-:W-:-:S03]  /*05a0*/  FFMA R14, R4, UR8, R17 ;  /* 0x00000008040e7c23 */ /* 0x010fc60008000011 */
[----:B------:R-:W4:Y:S01]  /*05b0*/  LDS R4, [R19+0x4] ;  /* 0x0000040013047984 */ /* 0x000f220000000800 */
[----:B------:R-:W-:Y:S01]  /*05c0*/  FFMA R3, R3, UR9, R14 ;  /* 0x0000000903037c23 */ /* 0x000fe2000800000e */
[----:B------:R-:W-:Y:S02]  /*05d0*/  LEA R14, R2, R19, 0x2 ;  /* 0x00000013020e7211 */ /* 0x000fe400078e10ff */
[----:B------:R-:W4:Y:S04]  /*05e0*/  LDS R13, [R19+0x8] ;  /* 0x00000800130d7984 */ /* 0x000f280000000800 */
[----:B------:R-:W4:Y:S01]  /*05f0*/  LDS R15, [R14+-0x8] ;  /* 0xfffff8000e0f7984 */ /* 0x000f220000000800 */
[----:B0-----:R-:W-:-:S03]  /*0600*/  FFMA R3, R0, UR10, R3 ;  /* 0x0000000a00037c23 */ /* 0x001fc60008000003 */
[----:B------:R-:W0:Y:S01]  /*0610*/  LDS R17, [R14+-0x4] ;  /* 0xfffffc000e117984 */ /* 0x000e220000000800 */
[----:B-1----:R-:W-:Y:S01]  /*0620*/  FFMA R6, R6, UR11, R3 ;  /* 0x0000000b06067c23 */ /* 0x002fe20008000003 */
[----:B------:R-:W1:Y:S02]  /*0630*/  LDCU.128 UR8, c[0x3][0x40] ;  /* 0x00c00800ff0877ac */ /* 0x000e640008000c00 */
[----:B------:R-:W0:Y:S01]  /*0640*/  LDS R21, [R14] ;  /* 0x000000000e157984 */ /* 0x000e220000000800 */
[----:B------:R-:W4:Y:S01]  /*0650*/  LDC.64 R2, c[0x0][0x388] ;  /* 0x0000e200ff027b82 */ /* 0x000f220000000a00 */
[----:B------:R-:W-:Y:S02]  /*0660*/  FFMA R7, R7, UR12, R6 ;  /* 0x0000000c07077c23 */ /* 0x000fe40008000006 */
[----:B------:R-:W-:Y:S02]  /*0670*/  LDS R19, [R14+0x8] ;  /* 0x000008000e137984 */ /* 0x000fe40000000800 */
[----:B-----5:R-:W-:-:S02]  /*0680*/  FFMA R8, R8, UR13, R7 ;  /* 0x0000000d08087c23 */ /* 0x020fc40008000007 */
[----:B------:R-:W5:Y:S02]  /*0690*/  LDS R7, [R14+0x4] ;  /* 0x000004000e077984 */ /* 0x000f640000000800 */
[----:B--2---:R-:W-:-:S04]  /*06a0*/  FFMA R9, R9, UR14, R8 ;  /* 0x0000000e09097c23 */ /* 0x004fc80008000008 */
[----:B---3--:R-:W-:Y:S01]  /*06b0*/  FFMA R10, R10, UR15, R9 ;  /* 0x0000000f0a0a7c23 */ /* 0x008fe20008000009 */
[----:B------:R-:W2:Y:S03]  /*06c0*/  LDCU.128 UR12, c[0x3][0x50] ;  /* 0x00c00a00ff0c77ac */ /* 0x000ea60008000c00 */
[----:B-1----:R-:W-:-:S04]  /*06d0*/  FFMA R11, R11, UR8, R10 ;  /* 0x000000080b0b7c23 */ /* 0x002fc8000800000a */
[----:B------:R-:W-:Y:S01]  /*06e0*/  FFMA R11, R12, UR9, R11 ;  /* 0x000000090c0b7c23 */ /* 0x000fe2000800000b */
[----:B----4-:R-:W-:-:S04]  /*06f0*/  IMAD.WIDE.U32 R2, R5, 0x4, R2 ;  /* 0x0000000405027825 */ /* 0x010fc800078e0002 */
[----:B------:R-:W-:-:S04]  /*0700*/  FFMA R4, R4, UR10, R11 ;  /* 0x0000000a04047c23 */ /* 0x000fc8000800000b */
[----:B------:R-:W-:-:S04]  /*0710*/  FFMA R4, R13, UR11, R4 ;  /* 0x0000000b0d047c23 */ /* 0x000fc80008000004 */
[----:B--2---:R-:W-:-:S04]  /*0720*/  FFMA R4, R15, UR12, R4 ;  /* 0x0000000c0f047c23 */ /* 0x004fc80008000004 */
[----:B0-----:R-:W-:-:S04]  /*0730*/  FFMA R4, R17, UR13, R4 ;  /* 0x0000000d11047c23 */ /* 0x001fc80008000004 */
[----:B------:R-:W-:-:S04]  /*0740*/  FFMA R4, R21, UR14, R4 ;  /* 0x0000000e15047c23 */ /* 0x000fc80008000004 */
[----:B-----5:R-:W-:-:S04]  /*0750*/  FFMA R4, R7, UR15, R4 ;  /* 0x0000000f07047c23 */ /* 0x020fc80008000004 */
[----:B------:R-:W-:-:S05]  /*0760*/  FFMA R19, R19, UR5, R4 ;  /* 0x0000000513137c23 */ /* 0x000fca0008000004 */
[----:B------:R-:W-:Y:S01]  /*0770*/  STG.E desc[UR6][R2.64], R19 ;  /* 0x0000001302007986 */ /* 0x000fe2000c101906 */
[----:B------:R-:W-:Y:S05]  /*0780*/  EXIT ;  /* 0x000000000000794d */ /* 0x000fea0003800000 */
.L_x_3:
        /* <DEDUP_REMOVED lines=15> */
.L_x_8:


//--------------------- .text._Z15gauss5x5_kernelPKfPfii --------------------------
	.section	.text._Z15gauss5x5_kernelPKfPfii,"ax",@progbits
	.align	128
        .global         _Z15gauss5x5_kernelPKfPfii
        .type           _Z15gauss5x5_kernelPKfPfii,@function
        .size           _Z15gauss5x5_kernelPKfPfii,(.L_x_9 - _Z15gauss5x5_kernelPKfPfii)
        .other          _Z15gauss5x5_kernelPKfPfii,@"STO_CUDA_ENTRY STV_DEFAULT"
_Z15gauss5x5_kernelPKfPfii:
.text._Z15gauss5x5_kernelPKfPfii:
[----:B------:R-:W-:Y:S01]  /*0000*/  LDC R1, c[0x0][0x37c] ;  /* 0x0000df00ff017b82 */ /* 0x000fe20000000800 */
[----:B------:R-:W0:Y:S07]  /*0010*/  S2R R3, SR_TID.X ;  /* 0x0000000000037919 */ /* 0x000e2e0000002100 */
[----:B------:R-:W0:Y:S01]  /*0020*/  S2UR UR6, SR_CTAID.X ;  /* 0x00000000000679c3 */ /* 0x000e220000002500 */
[----:B------:R-:W1:Y:S07]  /*0030*/  LDCU.64 UR8, c[0x0][0x390] ;  /* 0x00007200ff0877ac */ /* 0x000e6e0008000a00 */
[----:B------:R-:W0:Y:S01]  /*0040*/  LDC R0, c[0x0][0x360] ;  /* 0x0000d800ff007b82 */ /* 0x000e220000000800 */
[----:B-1----:R-:W-:-:S04]  /*0050*/  UIMAD UR4, UR8, 0x3, URZ ;  /* 0x00000003080478a4 */ /* 0x002fc8000f8e02ff */
[----:B------:R-:W-:Y:S01]  /*0060*/  UIMAD UR5, UR4, UR9, URZ ;  /* 0x00000009040572a4 */ /* 0x000fe2000f8e02ff */
[----:B0-----:R-:W-:-:S05]  /*0070*/  IMAD R0, R0, UR6, R3 ;  /* 0x0000000600007c24 */ /* 0x001fca000f8e0203 */
[----:B------:R-:W-:-:S13]  /*0080*/  ISETP.GE.U32.AND P0, PT, R0, UR5, PT ;  /* 0x0000000500007c0c */ /* 0x000fda000bf06070 */
[----:B------:R-:W-:Y:S05]  /*0090*/  @P0 EXIT ;  /* 0x000000000000094d */ /* 0x000fea0003800000 */
[----:B------:R-:W0:Y:S01]  /*00a0*/  I2F.U32.RP R4, UR4 ;  /* 0x0000000400047d06 */ /* 0x000e220008209000 */
[----:B------:R-:W-:Y:S01]  /*00b0*/  IADD3 R5, PT, PT, RZ, -UR4, RZ ;  /* 0x80000004ff057c10 */ /* 0x000fe2000fffe0ff */
[----:B------:R-:W-:Y:S01]  /*00c0*/  UIADD3 UR5, UPT, UPT, UR8, -0x2, URZ ;  /* 0xfffffffe08057890 */ /* 0x000fe2000fffe0ff */
[----:B------:R-:W-:Y:S01]  /*00d0*/  ISETP.NE.U32.AND P2, PT, RZ, UR4, PT ;  /* 0x00000004ff007c0c */ /* 0x000fe2000bf45070 */
[----:B------:R-:W1:Y:S04]  /*00e0*/  LDCU.64 UR6, c[0x0][0x358] ;  /* 0x00006b00ff0677ac */ /* 0x000e680008000a00 */
[----:B------:R-:W2:Y:S08]  /*00f0*/  I2F.U32.RP R6, UR8 ;  /* 0x0000000800067d06 */ /* 0x000eb00008209000 */
        /* <DEDUP_REMOVED lines=10> */
[----:B------:R-:W-:Y:S02]  /*01a0*/  IMAD R4, R3, UR4, R0 ;  /* 0x0000000403047c24 */ /* 0x000fe4000f8e0200 */
[----:B------:R0:W2:Y:S03]  /*01b0*/  F2I.FTZ.U32.TRUNC.NTZ R3, R2 ;  /* 0x0000000200037305 */ /* 0x0000a6000021f000 */
[----:B------:R-:W-:Y:S02]  /*01c0*/  ISETP.GE.U32.AND P0, PT, R4, UR4, PT ;  /* 0x0000000404007c0c */ /* 0x000fe4000bf06070 */
[----:B0-----:R-:W-:Y:S02]  /*01d0*/  MOV R2, RZ ;  /* 0x000000ff00027202 */ /* 0x001fe40000000f00 */
[----:B--2---:R-:W-:-:S09]  /*01e0*/  IADD3 R9, PT, PT, RZ, -R3, RZ ;  /* 0x80000003ff097210 */ /* 0x004fd20007ffe0ff */
[----:B------:R-:W-:Y:S02]  /*01f0*/  @P0 IADD3 R4, PT, PT, R4, -UR4, RZ ;  /* 0x8000000404040c10 */ /* 0x000fe4000fffe0ff */
[----:B------:R-:W-:Y:S01]  /*0200*/  @P0 IADD3 R5, PT, PT, R5, 0x1, RZ ;  /* 0x0000000105050810 */ /* 0x000fe20007ffe0ff */
[----:B------:R-:W-:Y:S01]  /*0210*/  IMAD R9, R9, UR8, RZ ;  /* 0x0000000809097c24 */ /* 0x000fe2000f8e02ff */
[----:B------:R-:W-:-:S03]  /*0220*/  ISETP.GE.U32.AND P1, PT, R4, UR4, PT ;  /* 0x0000000404007c0c */ /* 0x000fc6000bf26070 */
[----:B------:R-:W-:-:S10]  /*0230*/  IMAD.HI.U32 R3, R3, R9, R2 ;  /* 0x0000000903037227 */ /* 0x000fd400078e0002 */
[----:B------:R-:W-:Y:S02]  /*0240*/  @P1 IADD3 R5, PT, PT, R5, 0x1, RZ ;  /* 0x0000000105051810 */ /* 0x000fe40007ffe0ff */
[----:B------:R-:W-:Y:S01]  /*0250*/  @!P2 LOP3.LUT R5, RZ, UR4, RZ, 0x33, !PT ;  /* 0x00000004ff05ac12 */ /* 0x000fe2000f8e33ff */
[----:B------:R-:W-:Y:S01]  /*0260*/  UIADD3 UR4, UPT, UPT, UR9, -0x2, URZ ;  /* 0xfffffffe09047890 */ /* 0x000fe2000fffe0ff */
[----:B------:R-:W-:-:S03]  /*0270*/  ISETP.NE.U32.AND P1, PT, RZ, UR8, PT ;  /* 0x00000008ff007c0c */ /* 0x000fc6000bf25070 */
[----:B------:R-:W-:-:S04]  /*0280*/  IMAD R7, R5, UR8, RZ ;  /* 0x0000000805077c24 */ /* 0x000fc8000f8e02ff */
[----:B------:R-:W-:-:S04]  /*0290*/  IMAD R0, R7, -0x3, R0 ;  /* 0xfffffffd07007824 */ /* 0x000fc800078e0200 */
[----:B------:R-:W-:-:S05]  /*02a0*/  IMAD.HI.U32 R3, R3, R0, RZ ;  /* 0x0000000003037227 */ /* 0x000fca00078e00ff */
[----:B------:R-:W-:-:S05]  /*02b0*/  IADD3 R3, PT, PT, -R3, RZ, RZ ;  /* 0x000000ff03037210 */ /* 0x000fca0007ffe1ff */
[----:B------:R-:W-:-:S05]  /*02c0*/  IMAD R2, R3, UR8, R0 ;  /* 0x0000000803027c24 */ /* 0x000fca000f8e0200 */
[----:B------:R-:W-:-:S13]  /*02d0*/  ISETP.GE.U32.AND P0, PT, R2, UR8, PT ;  /* 0x0000000802007c0c */ /* 0x000fda000bf06070 */
[----:B------:R-:W-:-:S04]  /*02e0*/  @P0 IADD3 R2, PT, PT, R2, -UR8, RZ ;  /* 0x8000000802020c10 */ /* 0x000fc8000fffe0ff */
[----:B------:R-:W-:-:S13]  /*02f0*/  ISETP.GE.U32.AND P0, PT, R2, UR8, PT ;  /* 0x0000000802007c0c */ /* 0x000fda000bf06070 */
[----:B------:R-:W-:Y:S02]  /*0300*/  @P0 IADD3 R2, PT, PT, R2, -UR8, RZ ;  /* 0x8000000802020c10 */ /* 0x000fe4000fffe0ff */
[----:B------:R-:W-:Y:S01]  /*0310*/  ISETP.GE.U32.AND P0, PT, R5, UR4, PT ;  /* 0x0000000405007c0c */ /* 0x000fe2000bf06070 */
[----:B------:R-:W-:Y:S02]  /*0320*/  USHF.L.U32 UR4, UR8, 0x2, URZ ;  /* 0x0000000208047899 */ /* 0x000fe400080006ff */
[----:B------:R-:W-:-:S04]  /*0330*/  @!P1 LOP3.LUT R2, RZ, UR8, RZ, 0x33, !PT ;  /* 0x00000008ff029c12 */ /* 0x000fc8000f8e33ff */
[----:B------:R-:W-:Y:S01]  /*0340*/  ISETP.GE.U32.OR P0, PT, R2, UR5, P0 ;  /* 0x0000000502007c0c */ /* 0x000fe20008706470 */
[C---:B------:R-:W-:Y:S01]  /*0350*/  IMAD R3, R5.reuse, UR4, R0 ;  /* 0x0000000405037c24 */ /* 0x040fe2000f8e0200 */
[----:B------:R-:W-:-:S04]  /*0360*/  VIMNMX.U32 R2, PT, PT, R5, R2, PT ;  /* 0x0000000205027248 */ /* 0x000fc80003fe0000 */
[----:B------:R-:W-:-:S13]  /*0370*/  ISETP.LT.U32.OR P0, PT, R2, 0x2, P0 ;  /* 0x000000020200780c */ /* 0x000fda0000701470 */
[----:B-1----:R-:W-:Y:S05]  /*0380*/  @P0 BRA `(.L_x_4) ;  /* 0x0000000400c00947 */ /* 0x002fea0003800000 */
[----:B------:R-:W0:Y:S01]  /*0390*/  LDC.64 R12, c[0x0][0x380] ;  /* 0x0000e000ff0c7b82 */ /* 0x000e220000000a00 */
[----:B------:R-:W-:Y:S01]  /*03a0*/  IADD3 R0, PT, PT, RZ, -UR8, RZ ;  /* 0x80000008ff007c10 */ /* 0x000fe2000fffe0ff */
[----:B------:R-:W1:Y:S03]  /*03b0*/  LDCU.128 UR12, c[0x3][URZ] ;  /* 0x00c00000ff0c77ac */ /* 0x000e660008000c00 */
[----:B------:R-:W-:Y:S01]  /*03c0*/  LEA R11, R0, R3, 0x3 ;  /* 0x00000003000b7211 */ /* 0x000fe200078e18ff */
[----:B------:R-:W2:Y:S03]  /*03d0*/  LDCU.128 UR16, c[0x3][0x20] ;  /* 0x00c00400ff1077ac */ /* 0x000ea60008000c00 */
[C---:B------:R-:W-:Y:S01]  /*03e0*/  IADD3 R19, PT, PT, R11.reuse, -0x2, RZ ;  /* 0xfffffffe0b137810 */ /* 0x040fe20007ffe0ff */
[----:B------:R-:W3:Y:S01]  /*03f0*/  LDCU UR5, c[0x3][0x60] ;  /* 0x00c00c00ff0577ac */ /* 0x000ee20008000800 */
[----:B------:R-:W-:-:S03]  /*0400*/  IADD3 R5, PT, PT, R11, -0x1, RZ ;  /* 0xffffffff0b057810 */ /* 0x000fc60007ffe0ff */
[----:B0-----:R-:W-:-:S04]  /*0410*/  IMAD.WIDE.U32 R14, R19, 0x4, R12 ;  /* 0x00000004130e7825 */ /* 0x001fc800078e000c */
[--C-:B------:R-:W-:Y:S02]  /*0420*/  IMAD.WIDE.U32 R4, R5, 0x4, R12.reuse ;  /* 0x0000000405047825 */ /* 0x100fe400078e000c */
[----:B------:R-:W1:Y:S02]  /*0430*/  LDG.E.CONSTANT R14, desc[UR6][R14.64] ;  /* 0x000000060e0e7981 */ /* 0x000e64000c1e9900 */
[C---:B------:R-:W-:Y:S02]  /*0440*/  IMAD.WIDE.U32 R6, R11.reuse, 0x4, R12 ;  /* 0x000000040b067825 */ /* 0x040fe400078e000c */
[----:B------:R0:W4:Y:S01]  /*0450*/  LDG.E.CONSTANT R17, desc[UR6][R4.64] ;  /* 0x0000000604117981 */ /* 0x000122000c1e9900 */
[----:B------:R-:W-:-:S03]  /*0460*/  IADD3 R9, PT, PT, R11, 0x1, RZ ;  /* 0x000000010b097810 */ /* 0x000fc60007ffe0ff */
[----:B------:R5:W2:Y:S02]  /*0470*/  LDG.E.CONSTANT R0, desc[UR6][R6.64] ;  /* 0x0000000606007981 */ /* 0x000aa4000c1e9900 */
[----:B------:R-:W-:-:S05]  /*0480*/  IMAD.WIDE.U32 R8, R9, 0x4, R12 ;  /* 0x0000000409087825 */ /* 0x000fca00078e000c */
[----:B------:R3:W2:Y:S01]  /*0490*/  LDG.E.CONSTANT R2, desc[UR6][R8.64] ;  /* 0x0000000608027981 */ /* 0x0006a2000c1e9900 */
[----:B------:R-:W-:Y:S02]  /*04a0*/  IADD3 R11, PT, PT, R11, 0x2, RZ ;  /* 0x000000020b0b7810 */ /* 0x000fe40007ffe0ff */
[----:B------:R-:W-:-:S03]  /*04b0*/  IADD3 R21, PT, PT, R19, UR4, RZ ;  /* 0x0000000413157c10 */ /* 0x000fc6000fffe0ff */
[----:B------:R-:W-:Y:S01]  /*04c0*/  IMAD.WIDE.U32 R18, R11, 0x4, R12 ;  /* 0x000000040b127825 */ /* 0x000fe200078e000c */
[----:B------:R-:W-:-:S03]  /*04d0*/  IADD3 R23, PT, PT, R21, 0x1, RZ ;  /* 0x0000000115177810 */ /* 0x000fc60007ffe0ff */
[--C-:B------:R-:W-:Y:S01]  /*04e0*/  IMAD.WIDE.U32 R28, R21, 0x4, R12.reuse ;  /* 0x00000004151c7825 */ /* 0x100fe200078e000c */
[----:B------:R-:W2:Y:S01]  /*04f0*/  LDG.E.CONSTANT R27, desc[UR6][R18.64] ;  /* 0x00000006121b7981 */ /* 0x000ea2000c1e9900 */
[----:B------:R-:W-:Y:S02]  /*0500*/  IADD3 R11, PT, PT, R3, -UR4, RZ ;  /* 0x80000004030b7c10 */ /* 0x000fe4000fffe0ff */
[--C-:B0-----:R-:W-:Y:S01]  /*0510*/  IMAD.WIDE.U32 R4, R23, 0x4, R12.reuse ;  /* 0x0000000417047825 */ /* 0x101fe200078e000c */
[----:B------:R-:W2:Y:S01]  /*0520*/  LDG.E.CONSTANT R25, desc[UR6][R28.64] ;  /* 0x000000061c197981 */ /* 0x000ea2000c1e9900 */
[----:B-----5:R-:W-:Y:S02]  /*0530*/  IADD3 R7, PT, PT, R21, 0x3, RZ ;  /* 0x0000000315077810 */ /* 0x020fe40007ffe0ff */
[----:B------:R-:W-:Y:S01]  /*0540*/  IMAD.WIDE.U32 R10, R11, 0x4, R12 ;  /* 0x000000040b0a7825 */ /* 0x000fe200078e000c */
[----:B------:R0:W5:Y:S01]  /*0550*/  LDG.E.CONSTANT R24, desc[UR6][R4.64] ;  /* 0x0000000604187981 */ /* 0x000162000c1e9900 */
[----:B---3--:R-:W-:-:S02]  /*0560*/  IADD3 R9, PT, PT, R21, 0x4, RZ ;  /* 0x0000000415097810 */ /* 0x008fc40007ffe0ff */
[----:B------:R-:W-:Y:S01]  /*0570*/  IMAD.WIDE.U32 R6, R7, 0x4, R12 ;  /* 0x0000000407067825 */ /* 0x000fe200078e000c */
[----:B------:R-:W3:Y:S01]  /*0580*/  LDG.E.CONSTANT R23, desc[UR6][R10.64] ;  /* 0x000000060a177981 */ /* 0x000ee2000c1e9900 */
[----:B------:R-:W-:-:S03]  /*0590*/  IADD3 R21, PT, PT, R21, UR4, RZ ;  /* 0x0000000415157c10 */ /* 0x000fc6000fffe0ff */
[----:B------:R0:W3:Y:S02]  /*05a0*/  LDG.E.CONSTANT R22, desc[UR6][R6.64] ;  /* 0x0000000606167981 */ /* 0x0000e4000c1e9900 */
[----:B0-----:R-:W-:Y:S01]  /*05b0*/  IMAD.WIDE.U32 R4, R9, 0x4, R12 ;  /* 0x0000000409047825 */ /* 0x001fe200078e000c */
[----:B------:R-:W-:-:S03]  /*05c0*/  IADD3 R15, PT, PT, R21, 0x1, RZ ;  /* 0x00000001150f7810 */ /* 0x000fc60007ffe0ff */
[C---:B------:R-:W-:Y:S01]  /*05d0*/  IMAD.WIDE.U32 R8, R21.reuse, 0x4, R12 ;  /* 0x0000000415087825 */ /* 0x040fe200078e000c */
[----:B------:R0:W3:Y:S01]  /*05e0*/  LDG.E.CONSTANT R19, desc[UR6][R4.64] ;  /* 0x0000000604137981 */ /* 0x0000e2000c1e9900 */
[----:B------:R-:W-:-:S03]  /*05f0*/  IADD3 R29, PT, PT, R21, 0x3, RZ ;  /* 0x00000003151d7810 */ /* 0x000fc60007ffe0ff */
[----:B------:R-:W3:Y:S01]  /*0600*/  LDG.E.CONSTANT R18, desc[UR6][R8.64] ;  /* 0x0000000608127981 */ /* 0x000ee2000c1e9900 */
[----:B------:R-:W-:-:S04]  /*0610*/  IMAD.WIDE.U32 R6, R3, 0x4, R12 ;  /* 0x0000000403067825 */ /* 0x000fc800078e000c */
[--C-:B0-----:R-:W-:Y:S01]  /*0620*/  IMAD.WIDE.U32 R4, R15, 0x4, R12.reuse ;  /* 0x000000040f047825 */ /* 0x101fe200078e000c */
[----:B------:R-:W-:Y:S01]  /*0630*/  IADD3 R15, PT, PT, R21, 0x4, RZ ;  /* 0x00000004150f7810 */ /* 0x000fe20007ffe0ff */
[----:B------:R0:W3:Y:S04]  /*0640*/  LDG.E.CONSTANT R10, desc[UR6][R6.64] ;  /* 0x00000006060a7981 */ /* 0x0000e8000c1e9900 */
[----:B------:R0:W3:Y:S01]  /*0650*/  LDG.E.CONSTANT R11, desc[UR6][R4.64] ;  /* 0x00000006040b7981 */ /* 0x0000e2000c1e9900 */
[----:B------:R-:W-:Y:S01]  /*0660*/  IMAD.WIDE.U32 R28, R29, 0x4, R12 ;  /* 0x000000041d1c7825 */ /* 0x000fe200078e000c */
[----:B------:R-:W-:-:S04]  /*0670*/  IADD3 R21, PT, PT, R21, UR4, RZ ;  /* 0x0000000415157c10 */ /* 0x000fc8000fffe0ff */
[----:B------:R0:W3:Y:S01]  /*0680*/  LDG.E.CONSTANT R9, desc[UR6][R28.64] ;  /* 0x000000061c097981 */ /* 0x0000e2000c1e9900 */
[C---:B------:R-:W-:Y:S01]  /*0690*/  IADD3 R26, PT, PT, R21.reuse, 0x1, RZ ;  /* 0x00000001151a7810 */ /* 0x040fe20007ffe0ff */
[----:B0-----:R-:W-:Y:S01]  /*06a0*/  IMAD.WIDE.U32 R6, R21, 0x4, R12 ;  /* 0x0000000415067825 */ /* 0x001fe200078e000c */
[----:B------:R-:W-:-:S05]  /*06b0*/  IADD3 R20, PT, PT, R3, UR4, RZ ;  /* 0x0000000403147c10 */ /* 0x000fca000fffe0ff */
[----:B------:R-:W3:Y:S01]  /*06c0*/  LDG.E.CONSTANT R7, desc[UR6][R6.64] ;  /* 0x0000000606077981 */ /* 0x000ee2000c1e9900 */
[----:B------:R-:W-:Y:S01]  /*06d0*/  IMAD.WIDE.U32 R4, R20, 0x4, R12 ;  /* 0x0000000414047825 */ /* 0x000fe200078e000c */
[----:B------:R-:W-:-:S05]  /*06e0*/  IADD3 R29, PT, PT, R21, 0x3, RZ ;  /* 0x00000003151d7810 */ /* 0x000fca0007ffe0ff */
[--C-:B------:R-:W-:Y:S01]  /*06f0*/  IMAD.WIDE.U32 R28, R29, 0x4, R12.reuse ;  /* 0x000000041d1c7825 */ /* 0x100fe200078e000c */
[----:B------:R-:W3:Y:S01]  /*0700*/  LDG.E.CONSTANT R5, desc[UR6][R4.64] ;  /* 0x0000000604057981 */ /* 0x000ee2000c1e9900 */
[----:B------:R-:W-:Y:S02]  /*0710*/  IADD3 R20, PT, PT, R20, UR4, RZ ;  /* 0x0000000414147c10 */ /* 0x000fe4000fffe0ff */
[----:B-1----:R-:W-:Y:S01]  /*0720*/  FFMA R16, R14, UR12, RZ ;  /* 0x0000000c0e107c23 */ /* 0x002fe200080000ff */
[----:B------:R-:W-:-:S05]  /*0730*/  IMAD.WIDE.U32 R14, R15, 0x4, R12 ;  /* 0x000000040f0e7825 */ /* 0x000fca00078e000c */
[----:B------:R0:W3:Y:S01]  /*0740*/  LDG.E.CONSTANT R8, desc[UR6][R14.64] ;  /* 0x000000060e087981 */ /* 0x0000e2000c1e9900 */
[----:B----4-:R-:W-:Y:S01]  /*0750*/  FFMA R17, R17, UR13, R16 ;  /* 0x0000000d11117c23 */ /* 0x010fe20008000010 */
[----:B------:R-:W-:Y:S01]  /*0760*/  IADD3 R16, PT, PT, R21, 0x4, RZ ;  /* 0x0000000415107810 */ /* 0x000fe20007ffe0ff */
[----:B0-----:R-:W-:-:S05]  /*0770*/  IMAD.WIDE.U32 R14, R26, 0x4, R12 ;  /* 0x000000041a0e7825 */ /* 0x001fca00078e000c */
[----:B------:R0:W4:Y:S01]  /*0780*/  LDG.E.CONSTANT R6, desc[UR6][R14.64] ;  /* 0x000000060e067981 */ /* 0x000122000c1e9900 */
[----:B------:R-:W-:Y:S01]  /*0790*/  IADD3 R21, PT, PT, R21, UR4, RZ ;  /* 0x0000000415157c10 */ /* 0x000fe2000fffe0ff */
[----:B--2---:R-:W-:Y:S01]  /*07a0*/  FFMA R26, R0, UR14, R17 ;  /* 0x0000000e001a7c23 */ /* 0x004fe20008000011 */
[--C-:B------:R-:W-:Y:S01]  /*07b0*/  IMAD.WIDE.U32 R16, R16, 0x4, R12.reuse ;  /* 0x0000000410107825 */ /* 0x100fe200078e000c */
[----:B------:R1:W2:Y:S04]  /*07c0*/  LDG.E.CONSTANT R0, desc[UR6][R28.64] ;  /* 0x000000061c007981 */ /* 0x0002a8000c1e9900 */
[----:B------:R5:W2:Y:S01]  /*07d0*/  LDG.E.CONSTANT R4, desc[UR6][R16.64] ;  /* 0x0000000610047981 */ /* 0x000aa2000c1e9900 */
[C---:B0-----:R-:W-:Y:S01]  /*07e0*/  IMAD.WIDE.U32 R14, R21.reuse, 0x4, R12 ;  /* 0x00000004150e7825 */ /* 0x041fe200078e000c */
[----:B-1----:R-:W-:-:S05]  /*07f0*/  IADD3 R29, PT, PT, R21, 0x1, RZ ;  /* 0x00000001151d7810 */ /* 0x002fca0007ffe0ff */
[----:B------:R0:W2:Y:S01]  /*0800*/  LDG.E.CONSTANT R14, desc[UR6][R14.64] ;  /* 0x000000060e0e7981 */ /* 0x0000a2000c1e9900 */
[----:B-----5:R-:W-:-:S04]  /*0810*/  IMAD.WIDE.U32 R16, R29, 0x4, R12 ;  /* 0x000000041d107825 */ /* 0x020fc800078e000c */
[----:B------:R-:W-:Y:S01]  /*0820*/  FFMA R2, R2, UR15, R26 ;  /* 0x0000000f02027c23 */ /* 0x000fe2000800001a */
[----:B------:R-:W1:Y:S01]  /*0830*/  LDCU.128 UR12, c[0x3][0x10] ;  /* 0x00c00200ff0c77ac */ /* 0x000e620008000c00 */
[----:B------:R-:W-:Y:S01]  /*0840*/  IMAD.WIDE.U32 R28, R20, 0x4, R12 ;  /* 0x00000004141c7825 */ /* 0x000fe200078e000c */
[C---:B------:R-:W-:Y:S01]  /*0850*/  IADD3 R20, PT, PT, R21.reuse, 0x3, RZ ;  /* 0x0000000315147810 */ /* 0x040fe20007ffe0ff */
[----:B------:R-:W5:Y:S01]  /*0860*/  LDG.E.CONSTANT R26, desc[UR6][R16.64] ;  /* 0x00000006101a7981 */ /* 0x000f62000c1e9900 */
[----:B0-----:R-:W-:-:S03]  /*0870*/  IADD3 R15, PT, PT, R21, 0x4, RZ ;  /* 0x00000004150f7810 */ /* 0x001fc60007ffe0ff */
[--C-:B------:R-:W-:Y:S01]  /*0880*/  IMAD.WIDE.U32 R20, R20, 0x4, R12.reuse ;  /* 0x0000000414147825 */ /* 0x100fe200078e000c */
[----:B------:R-:W5:Y:S03]  /*0890*/  LDG.E.CONSTANT R28, desc[UR6][R28.64] ;  /* 0x000000061c1c7981 */ /* 0x000f66000c1e9900 */
[----:B------:R-:W-:Y:S02]  /*08a0*/  IMAD.WIDE.U32 R12, R15, 0x4, R12 ;  /* 0x000000040f0c7825 */ /* 0x000fe400078e000c */
[----:B------:R-:W5:Y:S04]  /*08b0*/  LDG.E.CONSTANT R20, desc[UR6][R20.64] ;  /* 0x0000000614147981 */ /* 0x000f68000c1e9900 */
[----:B------:R-:W5:Y:S01]  /*08c0*/  LDG.E.CONSTANT R12, desc[UR6][R12.64] ;  /* 0x000000060c0c7981 */ /* 0x000f62000c1e9900 */
[----:B-1----:R-:W-:-:S04]  /*08d0*/  FFMA R2, R27, UR12, R2 ;  /* 0x0000000c1b027c23 */ /* 0x002fc80008000002 */
[----:B------:R-:W-:-:S04]  /*08e0*/  FFMA R25, R25, UR13, R2 ;  /* 0x0000000d19197c23 */ /* 0x000fc80008000002 */
[----:B------:R-:W-:-:S04]  /*08f0*/  FFMA R24, R24, UR14, R25 ;  /* 0x0000000e18187c23 */ /* 0x000fc80008000019 */
[----:B---3--:R-:W-:Y:S01]  /*0900*/  FFMA R23, R23, UR15, R24 ;  /* 0x0000000f17177c23 */ /* 0x008fe20008000018 */
[----:B------:R-:W0:Y:S03]  /*0910*/  LDCU.128 UR12, c[0x3][0x30] ;  /* 0x00c00600ff0c77ac */ /* 0x000e260008000c00 */
[----:B------:R-:W-:-:S04]  /*0920*/  FFMA R22, R22, UR16, R23 ;  /* 0x0000001016167c23 */ /* 0x000fc80008000017 */
[----:B------:R-:W-:-:S04]  /*0930*/  FFMA R19, R19, UR17, R22 ;  /* 0x0000001113137c23 */ /* 0x000fc80008000016 */
[----:B------:R-:W-:-:S04]  /*0940*/  FFMA R18, R18, UR18, R19 ;  /* 0x0000001212127c23 */ /* 0x000fc80008000013 */
[----:B------:R-:W-:Y:S01]  /*0950*/  FFMA R11, R11, UR19, R18 ;  /* 0x000000130b0b7c23 */ /* 0x000fe20008000012 */
[----:B------:R-:W4:Y:S03]  /*0960*/  LDCU.128 UR16, c[0x3][0x40] ;  /* 0x00c00800ff1077ac */ /* 0x000f260008000c00 */
[----:B0-----:R-:W-:-:S04]  /*0970*/  FFMA R10, R10, UR12, R11 ;  /* 0x0000000c0a0a7c23 */ /* 0x001fc8000800000b */
[----:B------:R-:W-:-:S04]  /*0980*/  FFMA R9, R9, UR13, R10 ;  /* 0x0000000d09097c23 */ /* 0x000fc8000800000a */
[----:B------:R-:W-:-:S04]  /*0990*/  FFMA R8, R8, UR14, R9 ;  /* 0x0000000e08087c23 */ /* 0x000fc80008000009 */
[----:B------:R-:W-:Y:S01]  /*09a0*/  FFMA R7, R7, UR15, R8 ;  /* 0x0000000f07077c23 */ /* 0x000fe20008000008 */
[----:B------:R-:W0:Y:S03]  /*09b0*/  LDCU.128 UR12, c[0x3][0x50] ;  /* 0x00c00a00ff0c77ac */ /* 0x000e260008000c00 */
[----:B----4-:R-:W-:-:S04]  /*09c0*/  FFMA R6, R6, UR16, R7 ;  /* 0x0000001006067c23 */ /* 0x010fc80008000007 */
[----:B------:R-:W-:Y:S02]  /*09d0*/  FFMA R5, R5, UR17, R6 ;  /* 0x0000001105057c23 */ /* 0x000fe40008000006 */
[----:B------:R-:W1:Y:S02]  /*09e0*/  LDC.64 R6, c[0x0][0x388] ;  /* 0x0000e200ff067b82 */ /* 0x000e640000000a00 */
[----:B--2---:R-:W-:-:S04]  /*09f0*/  FFMA R5, R0, UR18, R5 ;  /* 0x0000001200057c23 */ /* 0x004fc80008000005 */
[----:B------:R-:W-:-:S04]  /*0a00*/  FFMA R5, R4, UR19, R5 ;  /* 0x0000001304057c23 */ /* 0x000fc80008000005 */
[----:B0-----:R-:W-:-:S04]  /*0a10*/  FFMA R5, R14, UR12, R5 ;  /* 0x0000000c0e057c23 */ /* 0x001fc80008000005 */
[----:B-----5:R-:W-:-:S04]  /*0a20*/  FFMA R5, R26, UR13, R5 ;  /* 0x0000000d1a057c23 */ /* 0x020fc80008000005 */
[----:B------:R-:W-:Y:S01]  /*0a30*/  FFMA R5, R28, UR14, R5 ;  /* 0x0000000e1c057c23 */ /* 0x000fe20008000005 */
[----:B-1----:R-:W-:-:S04]  /*0a40*/  IMAD.WIDE.U32 R6, R3, 0x4, R6 ;  /* 0x0000000403067825 */ /* 0x002fc800078e0006 */
[----:B------:R-:W-:-:S04]  /*0a50*/  FFMA R5, R20, UR15, R5 ;  /* 0x0000000f14057c23 */ /* 0x000fc80008000005 */
[----:B------:R-:W-:-:S05]  /*0a60*/  FFMA R5, R12, UR5, R5 ;  /* 0x000000050c057c23 */ /* 0x000fca0008000005 */
[----:B------:R-:W-:Y:S01]  /*0a70*/  STG.E desc[UR6][R6.64], R5 ;  /* 0x0000000506007986 */ /* 0x000fe2000c101906 */
[----:B------:R-:W-:Y:S05]  /*0a80*/  EXIT ;  /* 0x000000000000794d */ /* 0x000fea0003800000 */
.L_x_4:
[----:B------:R-:W0:Y:S08]  /*0a90*/  LDC.64 R4, c[0x0][0x380] ;  /* 0x0000e000ff047b82 */ /* 0x000e300000000a00 */
[----:B------:R-:W1:Y:S01]  /*0aa0*/  LDC.64 R6, c[0x0][0x388] ;  /* 0x0000e200ff067b82 */ /* 0x000e620000000a00 */
[----:B0-----:R-:W-:-:S06]  /*0ab0*/  IMAD.WIDE.U32 R4, R3, 0x4, R4 ;  /* 0x0000000403047825 */ /* 0x001fcc00078e0004 */
[----:B------:R-:W2:Y:S01]  /*0ac0*/  LDG.E.CONSTANT R5, desc[UR6][R4.64] ;  /* 0x0000000604057981 */ /* 0x000ea2000c1e9900 */
[----:B-1----:R-:W-:-:S05]  /*0ad0*/  IMAD.WIDE.U32 R6, R3, 0x4, R6 ;  /* 0x0000000403067825 */ /* 0x002fca00078e0006 */
[----:B--2---:R-:W-:Y:S01]  /*0ae0*/  STG.E desc[UR6][R6.64], R5 ;  /* 0x0000000506007986 */ /* 0x004fe2000c101906 */
[----:B------:R-:W-:Y:S05]  /*0af0*/  EXIT ;  /* 0x000000000000794d */ /* 0x000fea0003800000 */
.L_x_5:
        /* <DEDUP_REMOVED lines=16> */
.L_x_9:


//--------------------- .nv.shared.reserved.0     --------------------------
	.section	.nv.shared.reserved.0,"aw",@nobits
	.weak		__nv_reservedSMEM_offset_0_alias
	.size		__nv_reservedSMEM_offset_0_alias, 0, 64
	.other		__nv_reservedSMEM_offset_0_alias,@"STO_CUDA_RESERVED_SHARED STV_DEFAULT"
__nv_reservedSMEM_offset_0_alias:
	.zero		0
	.zero		64


//--------------------- .nv.shared._Z21gauss7x7_tiles_kernelPKfPfii --------------------------
	.section	.nv.shared._Z21gauss7x7_tiles_kernelPKfPfii,"aw",@nobits
	.sectionflags	@""
	.align	4
.nv.shared._Z21gauss7x7_tiles_kernelPKfPfii:
	.zero		2960


//--------------------- .nv.shared._Z21gauss5x5_tiles_kernelPKfPfii --------------------------
	.section	.nv.shared._Z21gauss5x5_tiles_kernelPKfPfii,"aw",@nobits
	.sectionflags	@""
	.align	4
.nv.shared._Z21gauss5x5_tiles_kernelPKfPfii:
	.zero		2624


//--------------------- .nv.constant0._Z15gauss7x7_kernelPKfPfii --------------------------
	.section	.nv.constant0._Z15gauss7x7_kernelPKfPfii,"a",@progbits
	.sectionflags	@""
	.align	4
.nv.constant0._Z15gauss7x7_kernelPKfPfii:
	.zero		920


//--------------------- .nv.constant0._Z21gauss7x7_tiles_kernelPKfPfii --------------------------
	.section	.nv.constant0._Z21gauss7x7_tiles_kernelPKfPfii,"a",@progbits
	.sectionflags	@""
	.align	4
.nv.constant0._Z21gauss7x7_tiles_kernelPKfPfii:
	.zero		920


//--------------------- .nv.constant0._Z21gauss5x5_tiles_kernelPKfPfii --------------------------
	.section	.nv.constant0._Z21gauss5x5_tiles_kernelPKfPfii,"a",@progbits
	.sectionflags	@""
	.align	4
.nv.constant0._Z21gauss5x5_tiles_kernelPKfPfii:
	.zero		920


//--------------------- .nv.constant0._Z15gauss5x5_kernelPKfPfii --------------------------
	.section	.nv.constant0._Z15gauss5x5_kernelPKfPfii,"a",@progbits
	.sectionflags	@""
	.align	4
.nv.constant0._Z15gauss5x5_kernelPKfPfii:
	.zero		920


//--------------------- SYMBOLS --------------------------

	.type		.nv.reservedSmem.offset0,@object
	.size		.nv.reservedSmem.offset0,0x4
	.type		.nv.reservedSmem.cap,@object
	.size		.nv.reservedSmem.cap,0x4
